//
// Generated by NVIDIA NVVM Compiler
//
// Compiler Build ID: CL-36424714
// Cuda compilation tools, release 13.0, V13.0.88
// Based on NVVM 20.0.0
//

.version 9.0
.target sm_100
.address_size 64

	// .globl	_Z2CRPfS_S_S_S_i
// _ZZ2CRPfS_S_S_S_iE3a_s has been demoted
// _ZZ2CRPfS_S_S_S_iE3b_s has been demoted
// _ZZ2CRPfS_S_S_S_iE3c_s has been demoted
// _ZZ2CRPfS_S_S_S_iE3y_s has been demoted
// _ZZ3PCRPfS_S_S_S_iE3a_s has been demoted
// _ZZ3PCRPfS_S_S_S_iE3b_s has been demoted
// _ZZ3PCRPfS_S_S_S_iE3c_s has been demoted
// _ZZ3PCRPfS_S_S_S_iE3y_s has been demoted

.visible .entry _Z2CRPfS_S_S_S_i(
	.param .u64 .ptr .align 1 _Z2CRPfS_S_S_S_i_param_0,
	.param .u64 .ptr .align 1 _Z2CRPfS_S_S_S_i_param_1,
	.param .u64 .ptr .align 1 _Z2CRPfS_S_S_S_i_param_2,
	.param .u64 .ptr .align 1 _Z2CRPfS_S_S_S_i_param_3,
	.param .u64 .ptr .align 1 _Z2CRPfS_S_S_S_i_param_4,
	.param .u32 _Z2CRPfS_S_S_S_i_param_5
)
{
	.reg .pred 	%p<13>;
	.reg .b32 	%r<133>;
	.reg .b32 	%f<120>;
	.reg .b64 	%rd<45>;
	// demoted variable
	.shared .align 4 .b8 _ZZ2CRPfS_S_S_S_iE3a_s[32];
	// demoted variable
	.shared .align 4 .b8 _ZZ2CRPfS_S_S_S_iE3b_s[32];
	// demoted variable
	.shared .align 4 .b8 _ZZ2CRPfS_S_S_S_iE3c_s[32];
	// demoted variable
	.shared .align 4 .b8 _ZZ2CRPfS_S_S_S_iE3y_s[32];
	ld.param.u64 	%rd13, [_Z2CRPfS_S_S_S_i_param_0];
	ld.param.u64 	%rd14, [_Z2CRPfS_S_S_S_i_param_1];
	ld.param.u64 	%rd15, [_Z2CRPfS_S_S_S_i_param_2];
	ld.param.u64 	%rd12, [_Z2CRPfS_S_S_S_i_param_3];
	ld.param.u64 	%rd16, [_Z2CRPfS_S_S_S_i_param_4];
	ld.param.u32 	%r17, [_Z2CRPfS_S_S_S_i_param_5];
	cvta.to.global.u64 	%rd1, %rd16;
	cvta.to.global.u64 	%rd2, %rd12;
	cvta.to.global.u64 	%rd3, %rd15;
	cvta.to.global.u64 	%rd4, %rd14;
	cvta.to.global.u64 	%rd17, %rd13;
	mov.u32 	%r1, %tid.x;
	shl.b32 	%r18, %r1, 1;
	or.b32  	%r2, %r18, 1;
	cvt.u64.u32 	%rd5, %r18;
	mul.wide.u32 	%rd18, %r18, 4;
	add.s64 	%rd6, %rd17, %rd18;
	ld.global.f32 	%f8, [%rd6+4];
	add.s64 	%rd7, %rd4, %rd18;
	ld.global.f32 	%f9, [%rd7];
	div.rn.f32 	%f1, %f8, %f9;
	ld.global.f32 	%f10, [%rd6];
	neg.f32 	%f11, %f10;
	mul.f32 	%f12, %f1, %f11;
	shl.b32 	%r19, %r1, 2;
	mov.u32 	%r20, _ZZ2CRPfS_S_S_S_iE3a_s;
	add.s32 	%r21, %r20, %r19;
	st.shared.f32 	[%r21], %f12;
	add.s32 	%r22, %r17, -1;
	setp.ge.s32 	%p1, %r2, %r22;
	add.s64 	%rd8, %rd3, %rd18;
	add.s64 	%rd9, %rd2, %rd18;
	@%p1 bra 	$L__BB0_2;
	cvt.u32.u64 	%r29, %rd5;
	ld.global.f32 	%f17, [%rd8+4];
	add.s32 	%r30, %r29, 2;
	cvt.u64.u32 	%rd44, %r30;
	ld.global.f32 	%f18, [%rd7+8];
	div.rn.f32 	%f119, %f17, %f18;
	ld.global.f32 	%f19, [%rd7+4];
	ld.global.f32 	%f20, [%rd8];
	mul.f32 	%f21, %f1, %f20;
	sub.f32 	%f22, %f19, %f21;
	ld.global.f32 	%f23, [%rd6+8];
	mul.f32 	%f24, %f119, %f23;
	sub.f32 	%f25, %f22, %f24;
	mov.u32 	%r32, _ZZ2CRPfS_S_S_S_iE3b_s;
	add.s32 	%r33, %r32, %r19;
	st.shared.f32 	[%r33], %f25;
	ld.global.f32 	%f26, [%rd8+8];
	neg.f32 	%f27, %f26;
	mul.f32 	%f28, %f119, %f27;
	mov.u32 	%r34, _ZZ2CRPfS_S_S_S_iE3c_s;
	add.s32 	%r35, %r34, %r19;
	st.shared.f32 	[%r35], %f28;
	shl.b64 	%rd19, %rd5, 2;
	add.s64 	%rd20, %rd2, %rd19;
	ld.global.f32 	%f29, [%rd20+4];
	ld.global.f32 	%f30, [%rd20];
	mul.f32 	%f31, %f1, %f30;
	sub.f32 	%f118, %f29, %f31;
	bra.uni 	$L__BB0_3;
$L__BB0_2:
	ld.global.f32 	%f13, [%rd7+4];
	ld.global.f32 	%f14, [%rd8];
	mul.f32 	%f15, %f1, %f14;
	sub.f32 	%f16, %f13, %f15;
	mov.u32 	%r24, _ZZ2CRPfS_S_S_S_iE3b_s;
	add.s32 	%r25, %r24, %r19;
	st.shared.f32 	[%r25], %f16;
	mov.u32 	%r26, _ZZ2CRPfS_S_S_S_iE3c_s;
	add.s32 	%r27, %r26, %r19;
	mov.b32 	%r28, 0;
	st.shared.u32 	[%r27], %r28;
	ld.global.f32 	%f118, [%rd9+4];
	mov.f32 	%f119, %f1;
	mov.u64 	%rd44, %rd5;
$L__BB0_3:
	shl.b64 	%rd21, %rd44, 2;
	add.s64 	%rd22, %rd2, %rd21;
	ld.global.f32 	%f32, [%rd22];
	mul.f32 	%f33, %f119, %f32;
	sub.f32 	%f34, %f118, %f33;
	mov.u32 	%r38, _ZZ2CRPfS_S_S_S_iE3y_s;
	add.s32 	%r39, %r38, %r19;
	st.shared.f32 	[%r39], %f34;
	bar.sync 	0;
	shr.u32 	%r40, %r17, 31;
	add.s32 	%r41, %r17, %r40;
	shr.s32 	%r3, %r41, 1;
	setp.lt.s32 	%p2, %r17, 6;
	mov.b32 	%r132, 1;
	@%p2 bra 	$L__BB0_11;
	mov.b32 	%r130, 2;
$L__BB0_5:
	mov.u32 	%r4, %r130;
	add.s32 	%r43, %r4, -1;
	not.b32 	%r44, %r4;
	and.b32  	%r45, %r44, %r43;
	popc.b32 	%r46, %r45;
	mov.b32 	%r47, 8;
	shr.u32 	%r5, %r47, %r46;
	setp.ge.u32 	%p3, %r1, %r5;
	@%p3 bra 	$L__BB0_9;
	shr.u32 	%r6, %r4, 1;
	sub.s32 	%r48, %r2, %r1;
	mul.lo.s32 	%r49, %r4, %r48;
	shl.b32 	%r50, %r49, 2;
	mov.u32 	%r51, _ZZ2CRPfS_S_S_S_iE3a_s;
	add.s32 	%r7, %r51, %r50;
	ld.shared.f32 	%f35, [%r7+-4];
	sub.s32 	%r8, %r49, %r6;
	shl.b32 	%r52, %r8, 2;
	mov.u32 	%r53, _ZZ2CRPfS_S_S_S_iE3b_s;
	add.s32 	%r9, %r53, %r52;
	ld.shared.f32 	%f36, [%r9+-4];
	div.rn.f32 	%f7, %f35, %f36;
	add.s32 	%r54, %r51, %r52;
	ld.shared.f32 	%f37, [%r54+-4];
	neg.f32 	%f38, %f37;
	mul.f32 	%f39, %f7, %f38;
	st.shared.f32 	[%r7+-4], %f39;
	add.s32 	%r55, %r5, -1;
	setp.ge.u32 	%p4, %r1, %r55;
	@%p4 bra 	$L__BB0_8;
	sub.s32 	%r66, %r2, %r1;
	mul.lo.s32 	%r67, %r4, %r66;
	shl.b32 	%r68, %r67, 2;
	mov.u32 	%r69, _ZZ2CRPfS_S_S_S_iE3c_s;
	add.s32 	%r70, %r69, %r68;
	ld.shared.f32 	%f48, [%r70+-4];
	add.s32 	%r71, %r67, %r6;
	shl.b32 	%r72, %r71, 2;
	mov.u32 	%r73, _ZZ2CRPfS_S_S_S_iE3b_s;
	add.s32 	%r74, %r73, %r72;
	ld.shared.f32 	%f49, [%r74+-4];
	div.rn.f32 	%f50, %f48, %f49;
	add.s32 	%r76, %r69, %r52;
	ld.shared.f32 	%f51, [%r76+-4];
	shl.b32 	%r77, %r4, 1;
	add.s32 	%r78, %r7, %r77;
	ld.shared.f32 	%f52, [%r78+-4];
	mul.f32 	%f53, %f50, %f52;
	fma.rn.f32 	%f54, %f7, %f51, %f53;
	add.s32 	%r79, %r9, %r77;
	ld.shared.f32 	%f55, [%r79+-4];
	sub.f32 	%f56, %f55, %f54;
	st.shared.f32 	[%r79+-4], %f56;
	add.s32 	%r80, %r70, %r77;
	ld.shared.f32 	%f57, [%r80+-4];
	neg.f32 	%f58, %f57;
	mul.f32 	%f59, %f50, %f58;
	st.shared.f32 	[%r70+-4], %f59;
	add.s32 	%r82, %r38, %r52;
	ld.shared.f32 	%f60, [%r82+-4];
	add.s32 	%r83, %r38, %r72;
	ld.shared.f32 	%f61, [%r83+-4];
	mul.f32 	%f62, %f50, %f61;
	fma.rn.f32 	%f63, %f7, %f60, %f62;
	add.s32 	%r84, %r82, %r77;
	ld.shared.f32 	%f64, [%r84+-4];
	sub.f32 	%f65, %f64, %f63;
	st.shared.f32 	[%r84+-4], %f65;
	bra.uni 	$L__BB0_9;
$L__BB0_8:
	mov.u32 	%r57, _ZZ2CRPfS_S_S_S_iE3c_s;
	add.s32 	%r58, %r57, %r52;
	ld.shared.f32 	%f40, [%r58+-4];
	mul.f32 	%f41, %f7, %f40;
	shl.b32 	%r59, %r4, 1;
	add.s32 	%r60, %r9, %r59;
	ld.shared.f32 	%f42, [%r60+-4];
	sub.f32 	%f43, %f42, %f41;
	st.shared.f32 	[%r60+-4], %f43;
	add.s32 	%r61, %r58, %r59;
	mov.b32 	%r62, 0;
	st.shared.u32 	[%r61+-4], %r62;
	add.s32 	%r64, %r38, %r52;
	ld.shared.f32 	%f44, [%r64+-4];
	mul.f32 	%f45, %f7, %f44;
	add.s32 	%r65, %r64, %r59;
	ld.shared.f32 	%f46, [%r65+-4];
	sub.f32 	%f47, %f46, %f45;
	st.shared.f32 	[%r65+-4], %f47;
$L__BB0_9:
	shl.b32 	%r130, %r4, 1;
	setp.lt.s32 	%p5, %r130, %r3;
	@%p5 bra 	$L__BB0_5;
	and.b32  	%r132, %r4, 2147483646;
$L__BB0_11:
	bar.sync 	0;
	setp.ne.s32 	%p6, %r1, 0;
	@%p6 bra 	$L__BB0_13;
	shr.s32 	%r85, %r17, 31;
	shr.u32 	%r86, %r85, 30;
	add.s32 	%r87, %r17, %r86;
	and.b32  	%r88, %r87, -4;
	add.s32 	%r90, %r38, %r88;
	ld.shared.f32 	%f66, [%r90+-4];
	shl.b32 	%r91, %r3, 2;
	add.s32 	%r92, %r38, %r91;
	ld.shared.f32 	%f67, [%r92+-4];
	mov.u32 	%r93, _ZZ2CRPfS_S_S_S_iE3b_s;
	add.s32 	%r94, %r93, %r88;
	ld.shared.f32 	%f68, [%r94+-4];
	mul.f32 	%f69, %f67, %f68;
	mov.u32 	%r95, _ZZ2CRPfS_S_S_S_iE3a_s;
	add.s32 	%r96, %r95, %r91;
	ld.shared.f32 	%f70, [%r96+-4];
	div.rn.f32 	%f71, %f69, %f70;
	sub.f32 	%f72, %f66, %f71;
	mov.u32 	%r97, _ZZ2CRPfS_S_S_S_iE3c_s;
	add.s32 	%r98, %r97, %r88;
	ld.shared.f32 	%f73, [%r98+-4];
	add.s32 	%r99, %r93, %r91;
	ld.shared.f32 	%f74, [%r99+-4];
	mul.f32 	%f75, %f74, %f68;
	div.rn.f32 	%f76, %f75, %f70;
	sub.f32 	%f77, %f73, %f76;
	div.rn.f32 	%f78, %f72, %f77;
	mul.wide.s32 	%rd23, %r17, 4;
	add.s64 	%rd24, %rd1, %rd23;
	st.global.f32 	[%rd24+-4], %f78;
	mul.f32 	%f79, %f73, %f78;
	sub.f32 	%f80, %f66, %f79;
	div.rn.f32 	%f81, %f80, %f68;
	mul.wide.s32 	%rd25, %r3, 4;
	add.s64 	%rd26, %rd1, %rd25;
	st.global.f32 	[%rd26+-4], %f81;
$L__BB0_13:
	setp.lt.u32 	%p7, %r132, 2;
	@%p7 bra 	$L__BB0_20;
	mov.u32 	%r123, _ZZ2CRPfS_S_S_S_iE3c_s;
$L__BB0_15:
	mov.u32 	%r13, %r132;
	div.u32 	%r100, 8, %r13;
	mul.lo.s32 	%r14, %r13, %r2;
	add.s32 	%r15, %r14, -1;
	setp.ge.u32 	%p8, %r1, %r100;
	@%p8 bra 	$L__BB0_19;
	setp.ne.s32 	%p9, %r1, 0;
	@%p9 bra 	$L__BB0_18;
	add.s32 	%r116, %r14, -2;
	shr.u32 	%r117, %r116, 31;
	add.s32 	%r118, %r116, %r117;
	shl.b32 	%r119, %r118, 1;
	and.b32  	%r120, %r119, -4;
	add.s32 	%r122, %r38, %r120;
	ld.shared.f32 	%f93, [%r122];
	add.s32 	%r124, %r123, %r120;
	ld.shared.f32 	%f94, [%r124];
	add.s32 	%r125, %r15, %r13;
	mul.wide.s32 	%rd33, %r125, 4;
	add.s64 	%rd34, %rd1, %rd33;
	ld.global.f32 	%f95, [%rd34];
	mul.f32 	%f96, %f94, %f95;
	sub.f32 	%f97, %f93, %f96;
	mov.u32 	%r126, _ZZ2CRPfS_S_S_S_iE3b_s;
	add.s32 	%r127, %r126, %r120;
	ld.shared.f32 	%f98, [%r127];
	div.rn.f32 	%f99, %f97, %f98;
	mul.wide.s32 	%rd35, %r15, 4;
	add.s64 	%rd36, %rd1, %rd35;
	st.global.f32 	[%rd36], %f99;
	bra.uni 	$L__BB0_19;
$L__BB0_18:
	add.s32 	%r101, %r14, -2;
	shr.u32 	%r102, %r101, 31;
	add.s32 	%r103, %r101, %r102;
	shl.b32 	%r104, %r103, 1;
	and.b32  	%r105, %r104, -4;
	add.s32 	%r107, %r38, %r105;
	ld.shared.f32 	%f82, [%r107];
	mov.u32 	%r108, _ZZ2CRPfS_S_S_S_iE3a_s;
	add.s32 	%r109, %r108, %r105;
	ld.shared.f32 	%f83, [%r109];
	sub.s32 	%r110, %r15, %r13;
	mul.wide.s32 	%rd27, %r110, 4;
	add.s64 	%rd28, %rd1, %rd27;
	ld.global.f32 	%f84, [%rd28];
	mul.f32 	%f85, %f83, %f84;
	sub.f32 	%f86, %f82, %f85;
	add.s32 	%r112, %r123, %r105;
	ld.shared.f32 	%f87, [%r112];
	add.s32 	%r113, %r15, %r13;
	mul.wide.s32 	%rd29, %r113, 4;
	add.s64 	%rd30, %rd1, %rd29;
	ld.global.f32 	%f88, [%rd30];
	mul.f32 	%f89, %f87, %f88;
	sub.f32 	%f90, %f86, %f89;
	mov.u32 	%r114, _ZZ2CRPfS_S_S_S_iE3b_s;
	add.s32 	%r115, %r114, %r105;
	ld.shared.f32 	%f91, [%r115];
	div.rn.f32 	%f92, %f90, %f91;
	mul.wide.u32 	%rd31, %r13, 4;
	add.s64 	%rd32, %rd28, %rd31;
	st.global.f32 	[%rd32], %f92;
$L__BB0_19:
	shr.u32 	%r132, %r13, 1;
	setp.gt.u32 	%p10, %r13, 3;
	@%p10 bra 	$L__BB0_15;
$L__BB0_20:
	bar.sync 	0;
	setp.gt.u32 	%p11, %r1, 7;
	@%p11 bra 	$L__BB0_24;
	setp.ne.s32 	%p12, %r1, 0;
	@%p12 bra 	$L__BB0_23;
	ld.global.f32 	%f111, [%rd2];
	ld.global.f32 	%f112, [%rd3];
	ld.global.f32 	%f113, [%rd1+4];
	mul.f32 	%f114, %f112, %f113;
	sub.f32 	%f115, %f111, %f114;
	ld.global.f32 	%f116, [%rd4];
	div.rn.f32 	%f117, %f115, %f116;
	st.global.f32 	[%rd1], %f117;
	bra.uni 	$L__BB0_24;
$L__BB0_23:
	ld.param.u64 	%rd43, [_Z2CRPfS_S_S_S_i_param_3];
	cvt.u32.u64 	%r128, %rd5;
	cvta.to.global.u64 	%rd37, %rd43;
	shl.b64 	%rd38, %rd5, 2;
	add.s64 	%rd39, %rd37, %rd38;
	ld.global.f32 	%f100, [%rd39];
	ld.global.f32 	%f101, [%rd8];
	add.s64 	%rd40, %rd1, %rd38;
	ld.global.f32 	%f102, [%rd40+4];
	mul.f32 	%f103, %f101, %f102;
	sub.f32 	%f104, %f100, %f103;
	ld.global.f32 	%f105, [%rd6];
	add.s32 	%r129, %r128, -1;
	mul.wide.u32 	%rd41, %r129, 4;
	add.s64 	%rd42, %rd1, %rd41;
	ld.global.f32 	%f106, [%rd42];
	mul.f32 	%f107, %f105, %f106;
	sub.f32 	%f108, %f104, %f107;
	ld.global.f32 	%f109, [%rd7];
	div.rn.f32 	%f110, %f108, %f109;
	st.global.f32 	[%rd40], %f110;
$L__BB0_24:
	ret;

}
	// .globl	_Z3PCRPfS_S_S_S_i
.visible .entry _Z3PCRPfS_S_S_S_i(
	.param .u64 .ptr .align 1 _Z3PCRPfS_S_S_S_i_param_0,
	.param .u64 .ptr .align 1 _Z3PCRPfS_S_S_S_i_param_1,
	.param .u64 .ptr .align 1 _Z3PCRPfS_S_S_S_i_param_2,
	.param .u64 .ptr .align 1 _Z3PCRPfS_S_S_S_i_param_3,
	.param .u64 .ptr .align 1 _Z3PCRPfS_S_S_S_i_param_4,
	.param .u32 _Z3PCRPfS_S_S_S_i_param_5
)
{
	.reg .pred 	%p<7>;
	.reg .b32 	%r<59>;
	.reg .b32 	%f<116>;
	.reg .b64 	%rd<28>;
	// demoted variable
	.shared .align 4 .b8 _ZZ3PCRPfS_S_S_S_iE3a_s[32];
	// demoted variable
	.shared .align 4 .b8 _ZZ3PCRPfS_S_S_S_iE3b_s[32];
	// demoted variable
	.shared .align 4 .b8 _ZZ3PCRPfS_S_S_S_iE3c_s[32];
	// demoted variable
	.shared .align 4 .b8 _ZZ3PCRPfS_S_S_S_iE3y_s[32];
	ld.param.u64 	%rd10, [_Z3PCRPfS_S_S_S_i_param_0];
	ld.param.u64 	%rd11, [_Z3PCRPfS_S_S_S_i_param_1];
	ld.param.u64 	%rd12, [_Z3PCRPfS_S_S_S_i_param_2];
	ld.param.u64 	%rd13, [_Z3PCRPfS_S_S_S_i_param_3];
	ld.param.u64 	%rd9, [_Z3PCRPfS_S_S_S_i_param_4];
	ld.param.u32 	%r15, [_Z3PCRPfS_S_S_S_i_param_5];
	cvta.to.global.u64 	%rd1, %rd13;
	cvta.to.global.u64 	%rd2, %rd12;
	cvta.to.global.u64 	%rd3, %rd11;
	cvta.to.global.u64 	%rd4, %rd10;
	mov.u32 	%r1, %tid.x;
	shl.b32 	%r16, %r1, 1;
	mov.u32 	%r17, %ctaid.x;
	add.s32 	%r2, %r16, %r17;
	setp.ne.s32 	%p1, %r2, 0;
	shl.b32 	%r18, %r1, 2;
	mov.u32 	%r19, _ZZ3PCRPfS_S_S_S_iE3a_s;
	add.s32 	%r3, %r19, %r18;
	mov.u32 	%r20, _ZZ3PCRPfS_S_S_S_iE3b_s;
	add.s32 	%r4, %r20, %r18;
	mov.u32 	%r21, _ZZ3PCRPfS_S_S_S_iE3c_s;
	add.s32 	%r5, %r21, %r18;
	@%p1 bra 	$L__BB1_2;
	ld.global.f32 	%f57, [%rd2];
	ld.global.f32 	%f58, [%rd3+4];
	div.rn.f32 	%f110, %f57, %f58;
	mov.b32 	%r24, 0;
	st.shared.u32 	[%r3], %r24;
	ld.global.f32 	%f59, [%rd3];
	ld.global.f32 	%f60, [%rd4+4];
	mul.f32 	%f61, %f110, %f60;
	sub.f32 	%f62, %f59, %f61;
	st.shared.f32 	[%r4], %f62;
	ld.global.f32 	%f63, [%rd2+4];
	neg.f32 	%f64, %f63;
	mul.f32 	%f65, %f110, %f64;
	st.shared.f32 	[%r5], %f65;
	ld.global.f32 	%f109, [%rd1];
	add.s64 	%rd27, %rd1, 4;
	bra.uni 	$L__BB1_5;
$L__BB1_2:
	add.s32 	%r22, %r15, -1;
	setp.ne.s32 	%p2, %r2, %r22;
	@%p2 bra 	$L__BB1_4;
	mul.wide.s32 	%rd19, %r2, 4;
	add.s64 	%rd20, %rd4, %rd19;
	ld.global.f32 	%f48, [%rd20];
	add.s64 	%rd21, %rd3, %rd19;
	ld.global.f32 	%f49, [%rd21+-4];
	div.rn.f32 	%f110, %f48, %f49;
	ld.global.f32 	%f50, [%rd20+-4];
	neg.f32 	%f51, %f50;
	mul.f32 	%f52, %f110, %f51;
	st.shared.f32 	[%r3], %f52;
	ld.global.f32 	%f53, [%rd21];
	add.s64 	%rd22, %rd2, %rd19;
	ld.global.f32 	%f54, [%rd22+-4];
	mul.f32 	%f55, %f110, %f54;
	sub.f32 	%f56, %f53, %f55;
	st.shared.f32 	[%r4], %f56;
	mov.b32 	%r23, 0;
	st.shared.u32 	[%r5], %r23;
	add.s64 	%rd23, %rd1, %rd19;
	ld.global.f32 	%f109, [%rd23];
	add.s64 	%rd27, %rd23, -4;
	bra.uni 	$L__BB1_5;
$L__BB1_4:
	mul.wide.s32 	%rd14, %r2, 4;
	add.s64 	%rd15, %rd4, %rd14;
	ld.global.f32 	%f27, [%rd15];
	add.s64 	%rd16, %rd3, %rd14;
	ld.global.f32 	%f28, [%rd16+-4];
	div.rn.f32 	%f29, %f27, %f28;
	add.s64 	%rd17, %rd2, %rd14;
	ld.global.f32 	%f30, [%rd17];
	ld.global.f32 	%f31, [%rd16+4];
	div.rn.f32 	%f110, %f30, %f31;
	ld.global.f32 	%f32, [%rd15+-4];
	neg.f32 	%f33, %f32;
	mul.f32 	%f34, %f29, %f33;
	st.shared.f32 	[%r3], %f34;
	ld.global.f32 	%f35, [%rd16];
	ld.global.f32 	%f36, [%rd17+-4];
	mul.f32 	%f37, %f29, %f36;
	sub.f32 	%f38, %f35, %f37;
	ld.global.f32 	%f39, [%rd15+4];
	mul.f32 	%f40, %f110, %f39;
	sub.f32 	%f41, %f38, %f40;
	st.shared.f32 	[%r4], %f41;
	ld.global.f32 	%f42, [%rd17+4];
	neg.f32 	%f43, %f42;
	mul.f32 	%f44, %f110, %f43;
	st.shared.f32 	[%r5], %f44;
	add.s64 	%rd18, %rd1, %rd14;
	ld.global.f32 	%f45, [%rd18];
	ld.global.f32 	%f46, [%rd18+-4];
	mul.f32 	%f47, %f29, %f46;
	sub.f32 	%f109, %f45, %f47;
	add.s64 	%rd27, %rd18, 4;
$L__BB1_5:
	ld.global.f32 	%f66, [%rd27];
	mul.f32 	%f67, %f110, %f66;
	sub.f32 	%f68, %f109, %f67;
	mov.u32 	%r26, _ZZ3PCRPfS_S_S_S_iE3y_s;
	add.s32 	%r6, %r26, %r18;
	st.shared.f32 	[%r6], %f68;
	bar.sync 	0;
	setp.lt.s32 	%p3, %r15, 4;
	@%p3 bra 	$L__BB1_13;
	shr.u32 	%r28, %r15, 31;
	add.s32 	%r29, %r15, %r28;
	shr.s32 	%r7, %r29, 1;
	mov.b32 	%r57, 2;
$L__BB1_7:
	shr.u32 	%r9, %r57, 1;
	setp.ge.u32 	%p4, %r1, %r9;
	@%p4 bra 	$L__BB1_9;
	ld.shared.f32 	%f96, [%r5];
	add.s32 	%r58, %r9, %r1;
	shl.b32 	%r50, %r57, 1;
	add.s32 	%r51, %r4, %r50;
	ld.shared.f32 	%f97, [%r51];
	div.rn.f32 	%f115, %f96, %f97;
	ld.shared.f32 	%f98, [%r4];
	add.s32 	%r52, %r3, %r50;
	ld.shared.f32 	%f99, [%r52];
	mul.f32 	%f100, %f115, %f99;
	sub.f32 	%f112, %f98, %f100;
	add.s32 	%r53, %r5, %r50;
	ld.shared.f32 	%f101, [%r53];
	neg.f32 	%f102, %f101;
	mul.f32 	%f113, %f115, %f102;
	ld.shared.f32 	%f114, [%r6];
	mov.f32 	%f111, 0f00000000;
	bra.uni 	$L__BB1_12;
$L__BB1_9:
	add.s32 	%r30, %r9, %r1;
	setp.lt.s32 	%p5, %r30, %r15;
	@%p5 bra 	$L__BB1_11;
	ld.shared.f32 	%f70, [%r3];
	sub.s32 	%r58, %r1, %r9;
	shl.b32 	%r31, %r58, 2;
	add.s32 	%r33, %r20, %r31;
	ld.shared.f32 	%f71, [%r33];
	div.rn.f32 	%f115, %f70, %f71;
	add.s32 	%r35, %r19, %r31;
	ld.shared.f32 	%f72, [%r35];
	neg.f32 	%f73, %f72;
	mul.f32 	%f111, %f115, %f73;
	ld.shared.f32 	%f74, [%r4];
	add.s32 	%r37, %r21, %r31;
	ld.shared.f32 	%f75, [%r37];
	mul.f32 	%f76, %f115, %f75;
	sub.f32 	%f112, %f74, %f76;
	ld.shared.f32 	%f114, [%r6];
	mov.f32 	%f113, 0f00000000;
	bra.uni 	$L__BB1_12;
$L__BB1_11:
	ld.shared.f32 	%f77, [%r3];
	sub.s32 	%r58, %r1, %r9;
	shl.b32 	%r38, %r58, 2;
	add.s32 	%r40, %r20, %r38;
	ld.shared.f32 	%f78, [%r40];
	div.rn.f32 	%f115, %f77, %f78;
	ld.shared.f32 	%f79, [%r5];
	shl.b32 	%r41, %r57, 1;
	add.s32 	%r42, %r4, %r41;
	ld.shared.f32 	%f80, [%r42];
	div.rn.f32 	%f81, %f79, %f80;
	add.s32 	%r44, %r19, %r38;
	ld.shared.f32 	%f82, [%r44];
	neg.f32 	%f83, %f82;
	mul.f32 	%f111, %f115, %f83;
	ld.shared.f32 	%f84, [%r4];
	add.s32 	%r45, %r3, %r41;
	ld.shared.f32 	%f85, [%r45];
	mul.f32 	%f86, %f81, %f85;
	sub.f32 	%f87, %f84, %f86;
	add.s32 	%r47, %r21, %r38;
	ld.shared.f32 	%f88, [%r47];
	mul.f32 	%f89, %f115, %f88;
	sub.f32 	%f112, %f87, %f89;
	add.s32 	%r48, %r5, %r41;
	ld.shared.f32 	%f90, [%r48];
	neg.f32 	%f91, %f90;
	mul.f32 	%f113, %f81, %f91;
	ld.shared.f32 	%f92, [%r6];
	add.s32 	%r49, %r6, %r41;
	ld.shared.f32 	%f93, [%r49];
	mul.f32 	%f94, %f81, %f93;
	sub.f32 	%f114, %f92, %f94;
$L__BB1_12:
	shl.b32 	%r54, %r58, 2;
	add.s32 	%r56, %r26, %r54;
	ld.shared.f32 	%f103, [%r56];
	mul.f32 	%f104, %f115, %f103;
	sub.f32 	%f105, %f114, %f104;
	bar.sync 	0;
	st.shared.f32 	[%r3], %f111;
	st.shared.f32 	[%r4], %f112;
	st.shared.f32 	[%r5], %f113;
	st.shared.f32 	[%r6], %f105;
	bar.sync 	0;
	shl.b32 	%r57, %r57, 1;
	setp.le.s32 	%p6, %r57, %r7;
	@%p6 bra 	$L__BB1_7;
$L__BB1_13:
	cvta.to.global.u64 	%rd24, %rd9;
	ld.shared.f32 	%f106, [%r6];
	ld.shared.f32 	%f107, [%r4];
	div.rn.f32 	%f108, %f106, %f107;
	mul.wide.u32 	%rd25, %r2, 4;
	add.s64 	%rd26, %rd24, %rd25;
	st.global.f32 	[%rd26], %f108;
	ret;

}


// ===== COMPILED SASS (sm_100) =====

	.target	sm_100

	.elftype	@"ET_EXEC"


//--------------------- .note.nv.tkinfo           --------------------------
	.section	.note.nv.tkinfo,"",@"SHT_NOTE"
	.sectionflags	@"SHF_NOTE_NV_TKINFO"
	.tkinfo
        /*0018*/ 	.word	0x00000002
        /*0030*/ 	.string	""
        /*0030*/ 	.string	"ptxas"
        /*0030*/ 	.string	"Cuda compilation tools, release 13.0, V13.0.88"
        /*0030*/ 	.string	"Build cuda_13.0.r13.0/compiler.36424714_0"
        /*0030*/ 	.string	"-arch sm_100 -m 64 "



//--------------------- .note.nv.cuinfo           --------------------------
	.section	.note.nv.cuinfo,"",@"SHT_NOTE"
	.sectionflags	@"SHF_NOTE_NV_CUINFO"
        /*0018*/ 	.short	0x0002
        /*001a*/ 	.short	0x0064
        /*001c*/ 	.short	0x0082
	.zero		2


//--------------------- .nv.info                  --------------------------
	.section	.nv.info,"",@"SHT_CUDA_INFO"
	.align	4


	//----- nvinfo : EIATTR_REGCOUNT
	.align		4
        /*0000*/ 	.byte	0x04, 0x2f
        /*0002*/ 	.short	(.L_1 - .L_0)
	.align		4
.L_0:
        /*0004*/ 	.word	index@(_Z2CRPfS_S_S_S_i)
        /*0008*/ 	.word	0x00000022


	//----- nvinfo : EIATTR_FRAME_SIZE
	.align		4
.L_1:
        /*000c*/ 	.byte	0x04, 0x11
        /*000e*/ 	.short	(.L_3 - .L_2)
	.align		4
.L_2:
        /*0010*/ 	.word	index@($__internal_1_$__cuda_sm3x_div_rn_noftz_f32_slowpath)
        /*0014*/ 	.word	0x00000000


	//----- nvinfo : EIATTR_FRAME_SIZE
	.align		4
.L_3:
        /*0018*/ 	.byte	0x04, 0x11
        /*001a*/ 	.short	(.L_5 - .L_4)
	.align		4
.L_4:
        /*001c*/ 	.word	index@(_Z2CRPfS_S_S_S_i)
        /*0020*/ 	.word	0x00000000


	//----- nvinfo : EIATTR_REGCOUNT
	.align		4
.L_5:
        /*0024*/ 	.byte	0x04, 0x2f
        /*0026*/ 	.short	(.L_7 - .L_6)
	.align		4
.L_6:
        /*0028*/ 	.word	index@(_Z3PCRPfS_S_S_S_i)
        /*002c*/ 	.word	0x0000001a


	//----- nvinfo : EIATTR_FRAME_SIZE
	.align		4
.L_7:
        /*0030*/ 	.byte	0x04, 0x11
        /*0032*/ 	.short	(.L_9 - .L_8)
	.align		4
.L_8:
        /*0034*/ 	.word	index@($__internal_0_$__cuda_sm3x_div_rn_noftz_f32_slowpath)
        /*0038*/ 	.word	0x00000000


	//----- nvinfo : EIATTR_FRAME_SIZE
	.align		4
.L_9:
        /*003c*/ 	.byte	0x04, 0x11
        /*003e*/ 	.short	(.L_11 - .L_10)
	.align		4
.L_10:
        /*0040*/ 	.word	index@(_Z3PCRPfS_S_S_S_i)
        /*0044*/ 	.word	0x00000000


	//----- nvinfo : EIATTR_MIN_STACK_SIZE
	.align		4
.L_11:
        /*0048*/ 	.byte	0x04, 0x12
        /*004a*/ 	.short	(.L_13 - .L_12)
	.align		4
.L_12:
        /*004c*/ 	.word	index@(_Z3PCRPfS_S_S_S_i)
        /*0050*/ 	.word	0x00000000


	//----- nvinfo : EIATTR_MIN_STACK_SIZE
	.align		4
.L_13:
        /*0054*/ 	.byte	0x04, 0x12
        /*0056*/ 	.short	(.L_15 - .L_14)
	.align		4
.L_14:
        /*0058*/ 	.word	index@(_Z2CRPfS_S_S_S_i)
        /*005c*/ 	.word	0x00000000
.L_15:


//--------------------- .nv.compat                --------------------------
	.section	.nv.compat,"",@"SHT_CUDA_COMPAT_INFO"
	.align	4
        /*0000*/ 	.byte	0x02, 0x09, 0x00, 0x00, 0x02, 0x02, 0x01, 0x00, 0x02, 0x05, 0x05, 0x00, 0x03, 0x07, 0x01, 0x01
        /*0010*/ 	.byte	0x02, 0x03, 0x00, 0x00, 0x02, 0x06, 0x01, 0x00, 0x04, 0x0b, 0x08, 0x00, 0x01, 0x00, 0x00, 0x00
        /*0020*/ 	.byte	0x00, 0x00, 0x00, 0x00


//--------------------- .nv.info._Z3PCRPfS_S_S_S_i --------------------------
	.section	.nv.info._Z3PCRPfS_S_S_S_i,"",@"SHT_CUDA_INFO"
	.sectionflags	@""
	.align	4


	//----- nvinfo : EIATTR_CUDA_API_VERSION
	.align		4
        /*0000*/ 	.byte	0x04, 0x37
        /*0002*/ 	.short	(.L_17 - .L_16)
.L_16:
        /*0004*/ 	.word	0x00000082


	//----- nvinfo : EIATTR_KPARAM_INFO
	.align		4
.L_17:
        /*0008*/ 	.byte	0x04, 0x17
        /*000a*/ 	.short	(.L_19 - .L_18)
.L_18:
        /*000c*/ 	.word	0x00000000
        /*0010*/ 	.short	0x0005
        /*0012*/ 	.short	0x0028
        /*0014*/ 	.byte	0x00, 0xf0, 0x11, 0x00


	//----- nvinfo : EIATTR_KPARAM_INFO
	.align		4
.L_19:
        /*0018*/ 	.byte	0x04, 0x17
        /*001a*/ 	.short	(.L_21 - .L_20)
.L_20:
        /*001c*/ 	.word	0x00000000
        /*0020*/ 	.short	0x0004
        /*0022*/ 	.short	0x0020
        /*0024*/ 	.byte	0x00, 0xf5, 0x21, 0x00


	//----- nvinfo : EIATTR_KPARAM_INFO
	.align		4
.L_21:
        /*0028*/ 	.byte	0x04, 0x17
        /*002a*/ 	.short	(.L_23 - .L_22)
.L_22:
        /*002c*/ 	.word	0x00000000
        /*0030*/ 	.short	0x0003
        /*0032*/ 	.short	0x0018
        /*0034*/ 	.byte	0x00, 0xf5, 0x21, 0x00


	//----- nvinfo : EIATTR_KPARAM_INFO
	.align		4
.L_23:
        /*0038*/ 	.byte	0x04, 0x17
        /*003a*/ 	.short	(.L_25 - .L_24)
.L_24:
        /*003c*/ 	.word	0x00000000
        /*0040*/ 	.short	0x0002
        /*0042*/ 	.short	0x0010
        /*0044*/ 	.byte	0x00, 0xf5, 0x21, 0x00


	//----- nvinfo : EIATTR_KPARAM_INFO
	.align		4
.L_25:
        /*0048*/ 	.byte	0x04, 0x17
        /*004a*/ 	.short	(.L_27 - .L_26)
.L_26:
        /*004c*/ 	.word	0x00000000
        /*0050*/ 	.short	0x0001
        /*0052*/ 	.short	0x0008
        /*0054*/ 	.byte	0x00, 0xf5, 0x21, 0x00


	//----- nvinfo : EIATTR_KPARAM_INFO
	.align		4
.L_27:
        /*0058*/ 	.byte	0x04, 0x17
        /*005a*/ 	.short	(.L_29 - .L_28)
.L_28:
        /*005c*/ 	.word	0x00000000
        /*0060*/ 	.short	0x0000
        /*0062*/ 	.short	0x0000
        /*0064*/ 	.byte	0x00, 0xf5, 0x21, 0x00


	//----- nvinfo : EIATTR_SPARSE_MMA_MASK
	.align		4
.L_29:
        /*0068*/ 	.byte	0x03, 0x50
        /*006a*/ 	.short	0x0000


	//----- nvinfo : EIATTR_MAXREG_COUNT
	.align		4
        /*006c*/ 	.byte	0x03, 0x1b
        /*006e*/ 	.short	0x00ff


	//----- nvinfo : EIATTR_NUM_BARRIERS
	.align		4
        /*0070*/ 	.byte	0x02, 0x4c
        /*0072*/ 	.byte	0x01
	.zero		1


	//----- nvinfo : EIATTR_MERCURY_ISA_VERSION
	.align		4
        /*0074*/ 	.byte	0x03, 0x5f
        /*0076*/ 	.short	0x0101


	//----- nvinfo : EIATTR_VRC_CTA_INIT_COUNT
	.align		4
        /*0078*/ 	.byte	0x02, 0x4a
	.zero		1
	.zero		1


	//----- nvinfo : EIATTR_EXIT_INSTR_OFFSETS
	.align		4
        /*007c*/ 	.byte	0x04, 0x1c
        /*007e*/ 	.short	(.L_31 - .L_30)


	//   ....[0]....
.L_30:
        /*0080*/ 	.word	0x00001340


	//----- nvinfo : EIATTR_CRS_STACK_SIZE
	.align		4
.L_31:
        /*0084*/ 	.byte	0x04, 0x1e
        /*0086*/ 	.short	(.L_33 - .L_32)
.L_32:
        /*0088*/ 	.word	0x00000000


	//----- nvinfo : EIATTR_CBANK_PARAM_SIZE
	.align		4
.L_33:
        /*008c*/ 	.byte	0x03, 0x19
        /*008e*/ 	.short	0x002c


	//----- nvinfo : EIATTR_PARAM_CBANK
	.align		4
        /*0090*/ 	.byte	0x04, 0x0a
        /*0092*/ 	.short	(.L_35 - .L_34)
	.align		4
.L_34:
        /*0094*/ 	.word	index@(.nv.constant0._Z3PCRPfS_S_S_S_i)
        /*0098*/ 	.short	0x0380
        /*009a*/ 	.short	0x002c


	//----- nvinfo : EIATTR_SW_WAR
	.align		4
.L_35:
        /*009c*/ 	.byte	0x04, 0x36
        /*009e*/ 	.short	(.L_37 - .L_36)
.L_36:
        /*00a0*/ 	.word	0x00000008
.L_37:


//--------------------- .nv.info._Z2CRPfS_S_S_S_i --------------------------
	.section	.nv.info._Z2CRPfS_S_S_S_i,"",@"SHT_CUDA_INFO"
	.sectionflags	@""
	.align	4


	//----- nvinfo : EIATTR_CUDA_API_VERSION
	.align		4
        /*0000*/ 	.byte	0x04, 0x37
        /*0002*/ 	.short	(.L_39 - .L_38)
.L_38:
        /*0004*/ 	.word	0x00000082


	//----- nvinfo : EIATTR_KPARAM_INFO
	.align		4
.L_39:
        /*0008*/ 	.byte	0x04, 0x17
        /*000a*/ 	.short	(.L_41 - .L_40)
.L_40:
        /*000c*/ 	.word	0x00000000
        /*0010*/ 	.short	0x0005
        /*0012*/ 	.short	0x0028
        /*0014*/ 	.byte	0x00, 0xf0, 0x11, 0x00


	//----- nvinfo : EIATTR_KPARAM_INFO
	.align		4
.L_41:
        /*0018*/ 	.byte	0x04, 0x17
        /*001a*/ 	.short	(.L_43 - .L_42)
.L_42:
        /*001c*/ 	.word	0x00000000
        /*0020*/ 	.short	0x0004
        /*0022*/ 	.short	0x0020
        /*0024*/ 	.byte	0x00, 0xf5, 0x21, 0x00


	//----- nvinfo : EIATTR_KPARAM_INFO
	.align		4
.L_43:
        /*0028*/ 	.byte	0x04, 0x17
        /*002a*/ 	.short	(.L_45 - .L_44)
.L_44:
        /*002c*/ 	.word	0x00000000
        /*0030*/ 	.short	0x0003
        /*0032*/ 	.short	0x0018
        /*0034*/ 	.byte	0x00, 0xf5, 0x21, 0x00


	//----- nvinfo : EIATTR_KPARAM_INFO
	.align		4
.L_45:
        /*0038*/ 	.byte	0x04, 0x17
        /*003a*/ 	.short	(.L_47 - .L_46)
.L_46:
        /*003c*/ 	.word	0x00000000
        /*0040*/ 	.short	0x0002
        /*0042*/ 	.short	0x0010
        /*0044*/ 	.byte	0x00, 0xf5, 0x21, 0x00


	//----- nvinfo : EIATTR_KPARAM_INFO
	.align		4
.L_47:
        /*0048*/ 	.byte	0x04, 0x17
        /*004a*/ 	.short	(.L_49 - .L_48)
.L_48:
        /*004c*/ 	.word	0x00000000
        /*0050*/ 	.short	0x0001
        /*0052*/ 	.short	0x0008
        /*0054*/ 	.byte	0x00, 0xf5, 0x21, 0x00


	//----- nvinfo : EIATTR_KPARAM_INFO
	.align		4
.L_49:
        /*0058*/ 	.byte	0x04, 0x17
        /*005a*/ 	.short	(.L_51 - .L_50)
.L_50:
        /*005c*/ 	.word	0x00000000
        /*0060*/ 	.short	0x0000
        /*0062*/ 	.short	0x0000
        /*0064*/ 	.byte	0x00, 0xf5, 0x21, 0x00


	//----- nvinfo : EIATTR_SPARSE_MMA_MASK
	.align		4
.L_51:
        /*0068*/ 	.byte	0x03, 0x50
        /*006a*/ 	.short	0x0000


	//----- nvinfo : EIATTR_MAXREG_COUNT
	.align		4
        /*006c*/ 	.byte	0x03, 0x1b
        /*006e*/ 	.short	0x00ff


	//----- nvinfo : EIATTR_NUM_BARRIERS
	.align		4
        /*0070*/ 	.byte	0x02, 0x4c
        /*0072*/ 	.byte	0x01
	.zero		1


	//----- nvinfo : EIATTR_MERCURY_ISA_VERSION
	.align		4
        /*0074*/ 	.byte	0x03, 0x5f
        /*0076*/ 	.short	0x0101


	//----- nvinfo : EIATTR_VRC_CTA_INIT_COUNT
	.align		4
        /*0078*/ 	.byte	0x02, 0x4a
	.zero		1
	.zero		1


	//----- nvinfo : EIATTR_EXIT_INSTR_OFFSETS
	.align		4
        /*007c*/ 	.byte	0x04, 0x1c
        /*007e*/ 	.short	(.L_53 - .L_52)


	//   ....[0]....
.L_52:
        /*0080*/ 	.word	0x00001b70


	//   ....[1]....
        /*0084*/ 	.word	0x00001d00


	//   ....[2]....
        /*0088*/ 	.word	0x00001f20


	//----- nvinfo : EIATTR_CRS_STACK_SIZE
	.align		4
.L_53:
        /*008c*/ 	.byte	0x04, 0x1e
        /*008e*/ 	.short	(.L_55 - .L_54)
.L_54:
        /*0090*/ 	.word	0x00000000


	//----- nvinfo : EIATTR_CBANK_PARAM_SIZE
	.align		4
.L_55:
        /*0094*/ 	.byte	0x03, 0x19
        /*0096*/ 	.short	0x002c


	//----- nvinfo : EIATTR_PARAM_CBANK
	.align		4
        /*0098*/ 	.byte	0x04, 0x0a
        /*009a*/ 	.short	(.L_57 - .L_56)
	.align		4
.L_56:
        /*009c*/ 	.word	index@(.nv.constant0._Z2CRPfS_S_S_S_i)
        /*00a0*/ 	.short	0x0380
        /*00a2*/ 	.short	0x002c


	//----- nvinfo : EIATTR_SW_WAR
	.align		4
.L_57:
        /*00a4*/ 	.byte	0x04, 0x36
        /*00a6*/ 	.short	(.L_59 - .L_58)
.L_58:
        /*00a8*/ 	.word	0x00000008
.L_59:


//--------------------- .nv.callgraph             --------------------------
	.section	.nv.callgraph,"",@"SHT_CUDA_CALLGRAPH"
	.align	4
	.sectionentsize	8
	.align		4
        /*0000*/ 	.word	0x00000000
	.align		4
        /*0004*/ 	.word	0xffffffff
	.align		4
        /*0008*/ 	.word	0x00000000
	.align		4
        /*000c*/ 	.word	0xfffffffe
	.align		4
        /*0010*/ 	.word	0x00000000
	.align		4
        /*0014*/ 	.word	0xfffffffd
	.align		4
        /*0018*/ 	.word	0x00000000
	.align		4
        /*001c*/ 	.word	0xfffffffc


//--------------------- .text._Z3PCRPfS_S_S_S_i   --------------------------
	.section	.text._Z3PCRPfS_S_S_S_i,"ax",@progbits
	.align	128
        .global         _Z3PCRPfS_S_S_S_i
        .type           _Z3PCRPfS_S_S_S_i,@function
        .size           _Z3PCRPfS_S_S_S_i,(.L_x_89 - _Z3PCRPfS_S_S_S_i)
        .other          _Z3PCRPfS_S_S_S_i,@"STO_CUDA_ENTRY STV_DEFAULT"
_Z3PCRPfS_S_S_S_i:
.text._Z3PCRPfS_S_S_S_i:
[----:B------:R-:W-:Y:S01]  /*0000*/  LDC R1, c[0x0][0x37c] ;  /* 0x0000df00ff017b82 */ /* 0x000fe20000000800 */
[----:B------:R-:W0:Y:S07]  /*0010*/  S2R R4, SR_TID.X ;  /* 0x0000000000047919 */ /* 0x000e2e0000002100 */
[----:B------:R-:W0:Y:S01]  /*0020*/  S2UR UR7, SR_CTAID.X ;  /* 0x00000000000779c3 */ /* 0x000e220000002500 */
[----:B------:R-:W-:Y:S01]  /*0030*/  UMOV UR4, 0x400 ;  /* 0x0000040000047882 */ /* 0x000fe20000000000 */
[----:B------:R-:W1:Y:S01]  /*0040*/  LDCU.64 UR10, c[0x0][0x358] ;  /* 0x00006b00ff0a77ac */ /* 0x000e620008000a00 */
[----:B------:R-:W-:Y:S01]  /*0050*/  BSSY.RECONVERGENT B0, `(.L_x_0) ;  /* 0x000008e000007945 */ /* 0x000fe20003800200 */
[----:B------:R-:W-:-:S04]  /*0060*/  UIADD3 UR5, UPT, UPT, UR4, 0x20, URZ ;  /* 0x0000002004057890 */ /* 0x000fc8000fffe0ff */
[----:B------:R-:W2:Y:S01]  /*0070*/  S2UR UR6, SR_CgaCtaId ;  /* 0x00000000000679c3 */ /* 0x000ea20000008800 */
[C---:B0-----:R-:W-:Y:S01]  /*0080*/  LEA R5, R4.reuse, UR7, 0x1 ;  /* 0x0000000704057c11 */ /* 0x041fe2000f8e08ff */
[----:B--2---:R-:W-:Y:S02]  /*0090*/  ULEA UR8, UR6, UR4, 0x18 ;  /* 0x0000000406087291 */ /* 0x004fe4000f8ec0ff */
[----:B------:R-:W-:Y:S01]  /*00a0*/  UIADD3 UR4, UPT, UPT, UR4, 0x40, URZ ;  /* 0x0000004004047890 */ /* 0x000fe2000fffe0ff */
[----:B------:R-:W-:Y:S01]  /*00b0*/  ISETP.NE.AND P0, PT, R5, RZ, PT ;  /* 0x000000ff0500720c */ /* 0x000fe20003f05270 */
[----:B------:R-:W-:Y:S02]  /*00c0*/  ULEA UR5, UR6, UR5, 0x18 ;  /* 0x0000000506057291 */ /* 0x000fe4000f8ec0ff */
[----:B------:R-:W-:Y:S01]  /*00d0*/  ULEA UR4, UR6, UR4, 0x18 ;  /* 0x0000000406047291 */ /* 0x000fe2000f8ec0ff */
[----:B------:R-:W-:-:S03]  /*00e0*/  LEA R6, R4, UR8, 0x2 ;  /* 0x0000000804067c11 */ /* 0x000fc6000f8e10ff */
[C---:B------:R-:W-:Y:S02]  /*00f0*/  LEA R7, R4.reuse, UR5, 0x2 ;  /* 0x0000000504077c11 */ /* 0x040fe4000f8e10ff */
[----:B------:R-:W-:-:S04]  /*0100*/  LEA R8, R4, UR4, 0x2 ;  /* 0x0000000404087c11 */ /* 0x000fc8000f8e10ff */
[----:B-1----:R-:W-:Y:S05]  /*0110*/  @P0 BRA `(.L_x_1) ;  /* 0x0000000000880947 */ /* 0x002fea0003800000 */
[----:B------:R-:W0:Y:S08]  /*0120*/  LDC.64 R10, c[0x0][0x388] ;  /* 0x0000e200ff0a7b82 */ /* 0x000e300000000a00 */
[----:B------:R-:W1:Y:S01]  /*0130*/  LDC.64 R2, c[0x0][0x390] ;  /* 0x0000e400ff027b82 */ /* 0x000e620000000a00 */
[----:B0-----:R-:W2:Y:S04]  /*0140*/  LDG.E R0, desc[UR10][R10.64+0x4] ;  /* 0x0000040a0a007981 */ /* 0x001ea8000c1e1900 */
[----:B-1----:R-:W3:Y:S01]  /*0150*/  LDG.E R3, desc[UR10][R2.64] ;  /* 0x0000000a02037981 */ /* 0x002ee2000c1e1900 */
[----:B--2---:R-:W0:Y:S08]  /*0160*/  MUFU.RCP R9, R0 ;  /* 0x0000000000097308 */ /* 0x004e300000001000 */
[----:B---3--:R-:W1:Y:S01]  /*0170*/  FCHK P0, R3, R0 ;  /* 0x0000000003007302 */ /* 0x008e620000000000 */
[----:B0-----:R-:W-:-:S04]  /*0180*/  FFMA R12, -R0, R9, 1 ;  /* 0x3f800000000c7423 */ /* 0x001fc80000000109 */
[----:B------:R-:W-:-:S04]  /*0190*/  FFMA R12, R9, R12, R9 ;  /* 0x0000000c090c7223 */ /* 0x000fc80000000009 */
[----:B------:R-:W-:-:S04]  /*01a0*/  FFMA R9, R3, R12, RZ ;  /* 0x0000000c03097223 */ /* 0x000fc800000000ff */
[----:B------:R-:W-:-:S04]  /*01b0*/  FFMA R13, -R0, R9, R3 ;  /* 0x00000009000d7223 */ /* 0x000fc80000000103 */
[----:B------:R-:W-:Y:S01]  /*01c0*/  FFMA R9, R12, R13, R9 ;  /* 0x0000000d0c097223 */ /* 0x000fe20000000009 */
[----:B-1----:R-:W-:Y:S06]  /*01d0*/  @!P0 BRA `(.L_x_2) ;  /* 0x00000000000c8947 */ /* 0x002fec0003800000 */
[----:B------:R-:W-:-:S07]  /*01e0*/  MOV R2, 0x200 ;  /* 0x0000020000027802 */ /* 0x000fce0000000f00 */
[----:B------:R-:W-:Y:S05]  /*01f0*/  CALL.REL.NOINC `($__internal_0_$__cuda_sm3x_div_rn_noftz_f32_slowpath) ;  /* 0x0000001000547944 */ /* 0x000fea0003c00000 */
[----:B------:R-:W-:-:S07]  /*0200*/  MOV R9, R0 ;  /* 0x0000000000097202 */ /* 0x000fce0000000f00 */
.L_x_2:
[----:B------:R-:W0:Y:S01]  /*0210*/  LDC.64 R12, c[0x0][0x388] ;  /* 0x0000e200ff0c7b82 */ /* 0x000e220000000a00 */
[----:B------:R-:W1:Y:S07]  /*0220*/  LDCU.64 UR6, c[0x0][0x398] ;  /* 0x00007300ff0677ac */ /* 0x000e6e0008000a00 */
[----:B------:R-:W2:Y:S08]  /*0230*/  LDC.64 R10, c[0x0][0x380] ;  /* 0x0000e000ff0a7b82 */ /* 0x000eb00000000a00 */
[----:B------:R-:W3:Y:S01]  /*0240*/  LDC.64 R14, c[0x0][0x390] ;  /* 0x0000e400ff0e7b82 */ /* 0x000ee20000000a00 */
[----:B0-----:R0:W4:Y:S07]  /*0250*/  LDG.E R12, desc[UR10][R12.64] ;  /* 0x0000000a0c0c7981 */ /* 0x00112e000c1e1900 */
[----:B------:R-:W1:Y:S01]  /*0260*/  LDC.64 R2, c[0x0][0x398] ;  /* 0x0000e600ff027b82 */ /* 0x000e620000000a00 */
[----:B--2---:R-:W4:Y:S04]  /*0270*/  LDG.E R11, desc[UR10][R10.64+0x4] ;  /* 0x0000040a0a0b7981 */ /* 0x004f28000c1e1900 */
[----:B---3--:R-:W2:Y:S04]  /*0280*/  LDG.E R14, desc[UR10][R14.64+0x4] ;  /* 0x0000040a0e0e7981 */ /* 0x008ea8000c1e1900 */
[----:B-1----:R1:W5:Y:S01]  /*0290*/  LDG.E R20, desc[UR10][R2.64] ;  /* 0x0000000a02147981 */ /* 0x002362000c1e1900 */
[----:B------:R-:W-:-:S03]  /*02a0*/  UIADD3 UR6, UP0, UPT, UR6, 0x4, URZ ;  /* 0x0000000406067890 */ /* 0x000fc6000ff1e0ff */
[----:B------:R1:W-:Y:S01]  /*02b0*/  STS [R6], RZ ;  /* 0x000000ff06007388 */ /* 0x0003e20000000800 */
[----:B------:R-:W-:-:S06]  /*02c0*/  UIADD3.X UR7, UPT, UPT, URZ, UR7, URZ, UP0, !UPT ;  /* 0x00000007ff077290 */ /* 0x000fcc00087fe4ff */
[----:B0-----:R-:W-:Y:S01]  /*02d0*/  MOV R13, UR7 ;  /* 0x00000007000d7c02 */ /* 0x001fe20008000f00 */
[----:B----4-:R-:W-:Y:S01]  /*02e0*/  FFMA R0, R11, -R9, R12 ;  /* 0x800000090b007223 */ /* 0x010fe2000000000c */
[----:B------:R-:W-:-:S04]  /*02f0*/  IMAD.U32 R12, RZ, RZ, UR6 ;  /* 0x00000006ff0c7e24 */ /* 0x000fc8000f8e00ff */
[----:B------:R1:W-:Y:S01]  /*0300*/  STS [R7], R0 ;  /* 0x0000000007007388 */ /* 0x0003e20000000800 */
[----:B--2---:R-:W-:-:S05]  /*0310*/  FMUL R17, R14, -R9 ;  /* 0x800000090e117220 */ /* 0x004fca0000400000 */
[----:B------:R1:W-:Y:S01]  /*0320*/  STS [R8], R17 ;  /* 0x0000001108007388 */ /* 0x0003e20000000800 */
[----:B------:R-:W-:Y:S05]  /*0330*/  BRA `(.L_x_3) ;  /* 0x00000004007c7947 */ /* 0x000fea0003800000 */
.L_x_1:
[----:B------:R-:W0:Y:S02]  /*0340*/  LDCU UR6, c[0x0][0x3a8] ;  /* 0x00007500ff0677ac */ /* 0x000e240008000800 */
[----:B0-----:R-:W-:-:S06]  /*0350*/  UIADD3 UR6, UPT, UPT, UR6, -0x1, URZ ;  /* 0xffffffff06067890 */ /* 0x001fcc000fffe0ff */
[----:B------:R-:W-:-:S13]  /*0360*/  ISETP.NE.AND P0, PT, R5, UR6, PT ;  /* 0x0000000605007c0c */ /* 0x000fda000bf05270 */
[----:B------:R-:W-:Y:S05]  /*0370*/  @P0 BRA `(.L_x_4) ;  /* 0x00000000008c0947 */ /* 0x000fea0003800000 */
[----:B------:R-:W0:Y:S08]  /*0380*/  LDC.64 R14, c[0x0][0x388] ;  /* 0x0000e200ff0e7b82 */ /* 0x000e300000000a00 */
[----:B------:R-:W1:Y:S01]  /*0390*/  LDC.64 R12, c[0x0][0x380] ;  /* 0x0000e000ff0c7b82 */ /* 0x000e620000000a00 */
[----:B0-----:R-:W-:-:S05]  /*03a0*/  IMAD.WIDE R14, R5, 0x4, R14 ;  /* 0x00000004050e7825 */ /* 0x001fca00078e020e */
[----:B------:R-:W2:Y:S01]  /*03b0*/  LDG.E R0, desc[UR10][R14.64+-0x4] ;  /* 0xfffffc0a0e007981 */ /* 0x000ea2000c1e1900 */
[----:B-1----:R-:W-:-:S05]  /*03c0*/  IMAD.WIDE R12, R5, 0x4, R12 ;  /* 0x00000004050c7825 */ /* 0x002fca00078e020c */
[----:B------:R-:W3:Y:S01]  /*03d0*/  LDG.E R3, desc[UR10][R12.64] ;  /* 0x0000000a0c037981 */ /* 0x000ee2000c1e1900 */
[----:B------:R-:W-:Y:S01]  /*03e0*/  BSSY.RECONVERGENT B1, `(.L_x_5) ;  /* 0x000000c000017945 */ /* 0x000fe20003800200 */
        /* <DEDUP_REMOVED lines=10> */
[----:B------:R-:W-:-:S07]  /*0490*/  IMAD.MOV.U32 R9, RZ, RZ, R0 ;  /* 0x000000ffff097224 */ /* 0x000fce00078e0000 */
.L_x_6:
[----:B------:R-:W-:Y:S05]  /*04a0*/  BSYNC.RECONVERGENT B1 ;  /* 0x0000000000017941 */ /* 0x000fea0003800200 */
.L_x_5:
[----:B------:R-:W0:Y:S01]  /*04b0*/  LDC.64 R2, c[0x0][0x390] ;  /* 0x0000e400ff027b82 */ /* 0x000e220000000a00 */
[----:B------:R-:W2:Y:S04]  /*04c0*/  LDG.E R12, desc[UR10][R12.64+-0x4] ;  /* 0xfffffc0a0c0c7981 */ /* 0x000ea8000c1e1900 */
[----:B------:R-:W3:Y:S03]  /*04d0*/  LDG.E R14, desc[UR10][R14.64] ;  /* 0x0000000a0e0e7981 */ /* 0x000ee6000c1e1900 */
[----:B------:R-:W1:Y:S01]  /*04e0*/  LDC.64 R10, c[0x0][0x398] ;  /* 0x0000e600ff0a7b82 */ /* 0x000e620000000a00 */
[----:B0-----:R-:W-:-:S06]  /*04f0*/  IMAD.WIDE R2, R5, 0x4, R2 ;  /* 0x0000000405027825 */ /* 0x001fcc00078e0202 */
[----:B------:R-:W3:Y:S01]  /*0500*/  LDG.E R3, desc[UR10][R2.64+-0x4] ;  /* 0xfffffc0a02037981 */ /* 0x000ee2000c1e1900 */
[----:B-1----:R-:W-:-:S05]  /*0510*/  IMAD.WIDE R10, R5, 0x4, R10 ;  /* 0x00000004050a7825 */ /* 0x002fca00078e020a */
[----:B------:R0:W5:Y:S01]  /*0520*/  LDG.E R20, desc[UR10][R10.64] ;  /* 0x0000000a0a147981 */ /* 0x000162000c1e1900 */
[----:B--2---:R-:W-:-:S05]  /*0530*/  FMUL R17, R12, -R9 ;  /* 0x800000090c117220 */ /* 0x004fca0000400000 */
[----:B------:R0:W-:Y:S01]  /*0540*/  STS [R6], R17 ;  /* 0x0000001106007388 */ /* 0x0001e20000000800 */
[----:B------:R-:W-:Y:S01]  /*0550*/  IADD3 R12, P0, PT, R10, -0x4, RZ ;  /* 0xfffffffc0a0c7810 */ /* 0x000fe20007f1e0ff */
[----:B---3--:R-:W-:-:S05]  /*0560*/  FFMA R0, R3, -R9, R14 ;  /* 0x8000000903007223 */ /* 0x008fca000000000e */
[----:B------:R0:W-:Y:S04]  /*0570*/  STS [R7], R0 ;  /* 0x0000000007007388 */ /* 0x0001e80000000800 */
[----:B------:R0:W-:Y:S01]  /*0580*/  STS [R8], RZ ;  /* 0x000000ff08007388 */ /* 0x0001e20000000800 */
[----:B------:R-:W-:Y:S01]  /*0590*/  IADD3.X R13, PT, PT, R11, -0x1, RZ, P0, !PT ;  /* 0xffffffff0b0d7810 */ /* 0x000fe200007fe4ff */
[----:B------:R-:W-:Y:S06]  /*05a0*/  BRA `(.L_x_3) ;  /* 0x0000000000e07947 */ /* 0x000fec0003800000 */
.L_x_4:
        /* <DEDUP_REMOVED lines=18> */
.L_x_8:
[----:B------:R-:W-:Y:S05]  /*06d0*/  BSYNC.RECONVERGENT B1 ;  /* 0x0000000000017941 */ /* 0x000fea0003800200 */
.L_x_7:
[----:B------:R-:W0:Y:S01]  /*06e0*/  LDC.64 R12, c[0x0][0x390] ;  /* 0x0000e400ff0c7b82 */ /* 0x000e220000000a00 */
[----:B------:R-:W2:Y:S01]  /*06f0*/  LDG.E R2, desc[UR10][R16.64+0x4] ;  /* 0x0000040a10027981 */ /* 0x000ea2000c1e1900 */
[----:B0-----:R-:W-:-:S05]  /*0700*/  IMAD.WIDE R12, R5, 0x4, R12 ;  /* 0x00000004050c7825 */ /* 0x001fca00078e020c */
[----:B------:R-:W3:Y:S01]  /*0710*/  LDG.E R3, desc[UR10][R12.64] ;  /* 0x0000000a0c037981 */ /* 0x000ee2000c1e1900 */
[----:B------:R-:W-:Y:S01]  /*0720*/  BSSY.RECONVERGENT B1, `(.L_x_9) ;  /* 0x000000c000017945 */ /* 0x000fe20003800200 */
[----:B--2---:R-:W0:Y:S02]  /*0730*/  MUFU.RCP R9, R2 ;  /* 0x0000000200097308 */ /* 0x004e240000001000 */
[----:B0-----:R-:W-:-:S04]  /*0740*/  FFMA R0, -R2, R9, 1 ;  /* 0x3f80000002007423 */ /* 0x001fc80000000109 */
[----:B------:R-:W-:Y:S02]  /*0750*/  FFMA R0, R9, R0, R9 ;  /* 0x0000000009007223 */ /* 0x000fe40000000009 */
[----:B---3--:R-:W0:Y:S02]  /*0760*/  FCHK P0, R3, R2 ;  /* 0x0000000203007302 */ /* 0x008e240000000000 */
[----:B------:R-:W-:-:S04]  /*0770*/  FFMA R9, R3, R0, RZ ;  /* 0x0000000003097223 */ /* 0x000fc800000000ff */
[----:B------:R-:W-:-:S04]  /*0780*/  FFMA R10, -R2, R9, R3 ;  /* 0x00000009020a7223 */ /* 0x000fc80000000103 */
[----:B------:R-:W-:Y:S01]  /*0790*/  FFMA R0, R0, R10, R9 ;  /* 0x0000000a00007223 */ /* 0x000fe20000000009 */
[----:B0-----:R-:W-:Y:S06]  /*07a0*/  @!P0 BRA `(.L_x_10) ;  /* 0x00000000000c8947 */ /* 0x001fec0003800000 */
[----:B------:R-:W-:Y:S01]  /*07b0*/  IMAD.MOV.U32 R0, RZ, RZ, R2 ;  /* 0x000000ffff007224 */ /* 0x000fe200078e0002 */
[----:B------:R-:W-:-:S07]  /*07c0*/  MOV R2, 0x7e0 ;  /* 0x000007e000027802 */ /* 0x000fce0000000f00 */
[----:B------:R-:W-:Y:S05]  /*07d0*/  CALL.REL.NOINC `($__internal_0_$__cuda_sm3x_div_rn_noftz_f32_slowpath) ;  /* 0x0000000800dc7944 */ /* 0x000fea0003c00000 */
.L_x_10:
[----:B------:R-:W-:Y:S05]  /*07e0*/  BSYNC.RECONVERGENT B1 ;  /* 0x0000000000017941 */ /* 0x000fea0003800200 */
.L_x_9:
[----:B------:R-:W2:Y:S01]  /*07f0*/  LDG.E R17, desc[UR10][R16.64] ;  /* 0x0000000a10117981 */ /* 0x000ea2000c1e1900 */
[----:B------:R-:W0:Y:S03]  /*0800*/  LDC.64 R2, c[0x0][0x398] ;  /* 0x0000e600ff027b82 */ /* 0x000e260000000a00 */
[----:B------:R-:W2:Y:S04]  /*0810*/  LDG.E R10, desc[UR10][R12.64+-0x4] ;  /* 0xfffffc0a0c0a7981 */ /* 0x000ea8000c1e1900 */
[----:B------:R-:W3:Y:S04]  /*0820*/  LDG.E R9, desc[UR10][R14.64+-0x4] ;  /* 0xfffffc0a0e097981 */ /* 0x000ee8000c1e1900 */
[----:B------:R-:W4:Y:S04]  /*0830*/  LDG.E R18, desc[UR10][R14.64+0x4] ;  /* 0x0000040a0e127981 */ /* 0x000f28000c1e1900 */
[----:B------:R1:W5:Y:S01]  /*0840*/  LDG.E R21, desc[UR10][R12.64+0x4] ;  /* 0x0000040a0c157981 */ /* 0x000362000c1e1900 */
[----:B0-----:R-:W-:-:S05]  /*0850*/  IMAD.WIDE R2, R5, 0x4, R2 ;  /* 0x0000000405027825 */ /* 0x001fca00078e0202 */
[----:B------:R-:W5:Y:S04]  /*0860*/  LDG.E R23, desc[UR10][R2.64] ;  /* 0x0000000a02177981 */ /* 0x000f68000c1e1900 */
[----:B------:R-:W5:Y:S01]  /*0870*/  LDG.E R22, desc[UR10][R2.64+-0x4] ;  /* 0xfffffc0a02167981 */ /* 0x000f62000c1e1900 */
[----:B-1----:R-:W-:-:S04]  /*0880*/  IADD3 R12, P0, PT, R2, 0x4, RZ ;  /* 0x00000004020c7810 */ /* 0x002fc80007f1e0ff */
[----:B------:R-:W-:Y:S01]  /*0890*/  IADD3.X R13, PT, PT, RZ, R3, RZ, P0, !PT ;  /* 0x00000003ff0d7210 */ /* 0x000fe200007fe4ff */
[-C--:B--2---:R-:W-:Y:S01]  /*08a0*/  FFMA R19, R10, -R20.reuse, R17 ;  /* 0x800000140a137223 */ /* 0x084fe20000000011 */
[----:B---3--:R-:W-:-:S03]  /*08b0*/  FMUL R11, R9, -R20 ;  /* 0x80000014090b7220 */ /* 0x008fc60000400000 */
[-C--:B----4-:R-:W-:Y:S02]  /*08c0*/  FFMA R18, R18, -R0.reuse, R19 ;  /* 0x8000000012127223 */ /* 0x090fe40000000013 */
[----:B------:R2:W-:Y:S01]  /*08d0*/  STS [R6], R11 ;  /* 0x0000000b06007388 */ /* 0x0005e20000000800 */
[----:B-----5:R-:W-:-:S03]  /*08e0*/  FMUL R21, R21, -R0 ;  /* 0x8000000015157220 */ /* 0x020fc60000400000 */
[----:B------:R2:W-:Y:S04]  /*08f0*/  STS [R7], R18 ;  /* 0x0000001207007388 */ /* 0x0005e80000000800 */
[----:B------:R2:W-:Y:S01]  /*0900*/  STS [R8], R21 ;  /* 0x0000001508007388 */ /* 0x0005e20000000800 */
[----:B------:R-:W-:Y:S02]  /*0910*/  IMAD.MOV.U32 R9, RZ, RZ, R0 ;  /* 0x000000ffff097224 */ /* 0x000fe400078e0000 */
[----:B--2---:R-:W-:-:S07]  /*0920*/  FFMA R20, R22, -R20, R23 ;  /* 0x8000001416147223 */ /* 0x004fce0000000017 */
.L_x_3:
[----:B------:R-:W-:Y:S05]  /*0930*/  BSYNC.RECONVERGENT B0 ;  /* 0x0000000000007941 */ /* 0x000fea0003800200 */
.L_x_0:
[----:B-1----:R-:W-:Y:S01]  /*0940*/  IMAD.MOV.U32 R3, RZ, RZ, R13 ;  /* 0x000000ffff037224 */ /* 0x002fe200078e000d */
[----:B------:R-:W-:-:S05]  /*0950*/  MOV R2, R12 ;  /* 0x0000000c00027202 */ /* 0x000fca0000000f00 */
[----:B------:R-:W2:Y:S01]  /*0960*/  LDG.E R3, desc[UR10][R2.64] ;  /* 0x0000000a02037981 */ /* 0x000ea2000c1e1900 */
[----:B------:R-:W1:Y:S01]  /*0970*/  S2UR UR7, SR_CgaCtaId ;  /* 0x00000000000779c3 */ /* 0x000e620000008800 */
[----:B------:R-:W-:Y:S02]  /*0980*/  UMOV UR6, 0x400 ;  /* 0x0000040000067882 */ /* 0x000fe40000000000 */
[----:B------:R-:W-:-:S04]  /*0990*/  UIADD3 UR6, UPT, UPT, UR6, 0x60, URZ ;  /* 0x0000006006067890 */ /* 0x000fc8000fffe0ff */
[----:B-1----:R-:W-:Y:S01]  /*09a0*/  ULEA UR6, UR7, UR6, 0x18 ;  /* 0x0000000607067291 */ /* 0x002fe2000f8ec0ff */
[----:B------:R-:W1:Y:S05]  /*09b0*/  LDCU UR7, c[0x0][0x3a8] ;  /* 0x00007500ff0777ac */ /* 0x000e6a0008000800 */
[----:B------:R-:W-:Y:S01]  /*09c0*/  LEA R14, R4, UR6, 0x2 ;  /* 0x00000006040e7c11 */ /* 0x000fe2000f8e10ff */
[----:B-1----:R-:W-:Y:S01]  /*09d0*/  UISETP.GE.AND UP0, UPT, UR7, 0x4, UPT ;  /* 0x000000040700788c */ /* 0x002fe2000bf06270 */
[----:B--2--5:R-:W-:-:S05]  /*09e0*/  FFMA R9, R3, -R9, R20 ;  /* 0x8000000903097223 */ /* 0x024fca0000000014 */
[----:B------:R1:W-:Y:S01]  /*09f0*/  STS [R14], R9 ;  /* 0x000000090e007388 */ /* 0x0003e20000000800 */
[----:B------:R-:W-:Y:S06]  /*0a00*/  BAR.SYNC.DEFER_BLOCKING 0x0 ;  /* 0x0000000000007b1d */ /* 0x000fec0000010000 */
[----:B------:R-:W-:Y:S05]  /*0a10*/  BRA.U !UP0, `(.L_x_11) ;  /* 0x0000000908007547 */ /* 0x000fea000b800000 */
[----:B------:R-:W-:Y:S01]  /*0a20*/  HFMA2 R13, -RZ, RZ, 0, 1.1920928955078125e-07 ;  /* 0x00000002ff0d7431 */ /* 0x000fe200000001ff */
[----:B------:R-:W-:Y:S01]  /*0a30*/  ULEA.HI UR7, UR7, UR7, URZ, 0x1 ;  /* 0x0000000707077291 */ /* 0x000fe2000f8f08ff */
[----:B------:R-:W2:Y:S03]  /*0a40*/  LDCU UR9, c[0x0][0x3a8] ;  /* 0x00007500ff0977ac */ /* 0x000ea60008000800 */
[----:B------:R-:W-:-:S12]  /*0a50*/  USHF.R.S32.HI UR7, URZ, 0x1, UR7 ;  /* 0x00000001ff077899 */ /* 0x000fd80008011407 */
.L_x_24:
[----:B------:R-:W-:Y:S01]  /*0a60*/  SHF.R.U32.HI R15, RZ, 0x1, R13 ;  /* 0x00000001ff0f7819 */ /* 0x000fe2000001160d */
[----:B------:R-:W-:Y:S03]  /*0a70*/  BSSY.RECONVERGENT B0, `(.L_x_12) ;  /* 0x000006e000007945 */ /* 0x000fe60003800200 */
[----:B------:R-:W-:-:S13]  /*0a80*/  ISETP.GE.U32.AND P0, PT, R4, R15, PT ;  /* 0x0000000f0400720c */ /* 0x000fda0003f06070 */
[----:B---3--:R-:W-:Y:S05]  /*0a90*/  @P0 BRA `(.L_x_13) ;  /* 0x00000000006c0947 */ /* 0x008fea0003800000 */
[----:B0-----:R-:W-:Y:S01]  /*0aa0*/  IMAD R0, R13, 0x2, R7 ;  /* 0x000000020d007824 */ /* 0x001fe200078e0207 */
[----:B------:R-:W-:Y:S01]  /*0ab0*/  LDS R3, [R8] ;  /* 0x0000000008037984 */ /* 0x000fe20000000800 */
[----:B------:R-:W-:Y:S01]  /*0ac0*/  BSSY.RECONVERGENT B1, `(.L_x_14) ;  /* 0x000000e000017945 */ /* 0x000fe20003800200 */
[----:B------:R-:W-:-:S03]  /*0ad0*/  IADD3 R15, PT, PT, R15, R4, RZ ;  /* 0x000000040f0f7210 */ /* 0x000fc60007ffe0ff */
[----:B------:R-:W0:Y:S02]  /*0ae0*/  LDS R0, [R0] ;  /* 0x0000000000007984 */ /* 0x000e240000000800 */
[----:B0-----:R-:W1:Y:S08]  /*0af0*/  MUFU.RCP R2, R0 ;  /* 0x0000000000027308 */ /* 0x001e700000001000 */
[----:B------:R-:W0:Y:S01]  /*0b00*/  FCHK P0, R3, R0 ;  /* 0x0000000003007302 */ /* 0x000e220000000000 */
[----:B-1----:R-:W-:-:S04]  /*0b10*/  FFMA R9, -R0, R2, 1 ;  /* 0x3f80000000097423 */ /* 0x002fc80000000102 */
[----:B------:R-:W-:-:S04]  /*0b20*/  FFMA R2, R2, R9, R2 ;  /* 0x0000000902027223 */ /* 0x000fc80000000002 */
[----:B------:R-:W-:-:S04]  /*0b30*/  FFMA R9, R3, R2, RZ ;  /* 0x0000000203097223 */ /* 0x000fc800000000ff */
[----:B------:R-:W-:-:S04]  /*0b40*/  FFMA R10, -R0, R9, R3 ;  /* 0x00000009000a7223 */ /* 0x000fc80000000103 */
[----:B------:R-:W-:Y:S01]  /*0b50*/  FFMA R12, R2, R10, R9 ;  /* 0x0000000a020c7223 */ /* 0x000fe20000000009 */
[----:B0-----:R-:W-:Y:S06]  /*0b60*/  @!P0 BRA `(.L_x_15) ;  /* 0x00000000000c8947 */ /* 0x001fec0003800000 */
[----:B------:R-:W-:-:S07]  /*0b70*/  MOV R2, 0xb90 ;  /* 0x00000b9000027802 */ /* 0x000fce0000000f00 */
[----:B--2---:R-:W-:Y:S05]  /*0b80*/  CALL.REL.NOINC `($__internal_0_$__cuda_sm3x_div_rn_noftz_f32_slowpath) ;  /* 0x0000000400f07944 */ /* 0x004fea0003c00000 */
[----:B------:R-:W-:-:S07]  /*0b90*/  IMAD.MOV.U32 R12, RZ, RZ, R0 ;  /* 0x000000ffff0c7224 */ /* 0x000fce00078e0000 */
.L_x_15:
[----:B--2---:R-:W-:Y:S05]  /*0ba0*/  BSYNC.RECONVERGENT B1 ;  /* 0x0000000000017941 */ /* 0x004fea0003800200 */
.L_x_14:
[C---:B------:R-:W-:Y:S01]  /*0bb0*/  LEA R0, R13.reuse, R6, 0x1 ;  /* 0x000000060d007211 */ /* 0x040fe200078e08ff */
[----:B------:R-:W-:Y:S01]  /*0bc0*/  LDS R3, [R7] ;  /* 0x0000000007037984 */ /* 0x000fe20000000800 */
[----:B------:R-:W-:-:S03]  /*0bd0*/  LEA R2, R13, R8, 0x1 ;  /* 0x000000080d027211 */ /* 0x000fc600078e08ff */
[----:B------:R-:W-:Y:S04]  /*0be0*/  LDS R11, [R14] ;  /* 0x000000000e0b7984 */ /* 0x000fe80000000800 */
[----:B------:R-:W0:Y:S04]  /*0bf0*/  LDS R0, [R0] ;  /* 0x0000000000007984 */ /* 0x000e280000000800 */
[----:B------:R-:W1:Y:S01]  /*0c00*/  LDS R9, [R2] ;  /* 0x0000000002097984 */ /* 0x000e620000000800 */
[----:B0-----:R-:W-:Y:S01]  /*0c10*/  FFMA R10, R0, -R12, R3 ;  /* 0x8000000c000a7223 */ /* 0x001fe20000000003 */
[----:B------:R-:W-:-:S02]  /*0c20*/  IMAD.MOV.U32 R3, RZ, RZ, RZ ;  /* 0x000000ffff037224 */ /* 0x000fc400078e00ff */
[----:B-1----:R-:W-:Y:S01]  /*0c30*/  FMUL R9, R9, -R12 ;  /* 0x8000000c09097220 */ /* 0x002fe20000400000 */
[----:B------:R-:W-:Y:S06]  /*0c40*/  BRA `(.L_x_16) ;  /* 0x0000000400407947 */ /* 0x000fec0003800000 */
.L_x_13:
[----:B0-----:R-:W-:-:S04]  /*0c50*/  IADD3 R0, PT, PT, R15, R4, RZ ;  /* 0x000000040f007210 */ /* 0x001fc80007ffe0ff */
[----:B--2---:R-:W-:-:S13]  /*0c60*/  ISETP.GE.AND P0, PT, R0, UR9, PT ;  /* 0x0000000900007c0c */ /* 0x004fda000bf06270 */
[----:B------:R-:W-:Y:S05]  /*0c70*/  @!P0 BRA `(.L_x_17) ;  /* 0x00000000006c8947 */ /* 0x000fea0003800000 */
[----:B------:R-:W-:Y:S01]  /*0c80*/  IADD3 R15, PT, PT, -R15, R4, RZ ;  /* 0x000000040f0f7210 */ /* 0x000fe20007ffe1ff */
[----:B------:R-:W-:Y:S01]  /*0c90*/  LDS R3, [R6] ;  /* 0x0000000006037984 */ /* 0x000fe20000000800 */
[----:B------:R-:W-:Y:S02]  /*0ca0*/  BSSY.RECONVERGENT B1, `(.L_x_18) ;  /* 0x000000e000017945 */ /* 0x000fe40003800200 */
[----:B------:R-:W-:-:S06]  /*0cb0*/  LEA R0, R15, UR5, 0x2 ;  /* 0x000000050f007c11 */ /* 0x000fcc000f8e10ff */
        /* <DEDUP_REMOVED lines=10> */
[----:B------:R-:W-:Y:S05]  /*0d60*/  CALL.REL.NOINC `($__internal_0_$__cuda_sm3x_div_rn_noftz_f32_slowpath) ;  /* 0x0000000400787944 */ /* 0x000fea0003c00000 */
[----:B------:R-:W-:-:S07]  /*0d70*/  IMAD.MOV.U32 R12, RZ, RZ, R0 ;  /* 0x000000ffff0c7224 */ /* 0x000fce00078e0000 */
.L_x_19:
[----:B------:R-:W-:Y:S05]  /*0d80*/  BSYNC.RECONVERGENT B1 ;  /* 0x0000000000017941 */ /* 0x000fea0003800200 */
.L_x_18:
[C---:B------:R-:W-:Y:S01]  /*0d90*/  LEA R2, R15.reuse, UR4, 0x2 ;  /* 0x000000040f027c11 */ /* 0x040fe2000f8e10ff */
[----:B------:R-:W-:Y:S01]  /*0da0*/  LDS R9, [R7] ;  /* 0x0000000007097984 */ /* 0x000fe20000000800 */
[----:B------:R-:W-:-:S03]  /*0db0*/  LEA R0, R15, UR8, 0x2 ;  /* 0x000000080f007c11 */ /* 0x000fc6000f8e10ff */
[----:B------:R-:W-:Y:S04]  /*0dc0*/  LDS R11, [R14] ;  /* 0x000000000e0b7984 */ /* 0x000fe80000000800 */
[----:B------:R-:W0:Y:S04]  /*0dd0*/  LDS R2, [R2] ;  /* 0x0000000002027984 */ /* 0x000e280000000800 */
[----:B------:R-:W1:Y:S01]  /*0de0*/  LDS R3, [R0] ;  /* 0x0000000000037984 */ /* 0x000e620000000800 */
[-C--:B0-----:R-:W-:Y:S01]  /*0df0*/  FFMA R10, R2, -R12.reuse, R9 ;  /* 0x8000000c020a7223 */ /* 0x081fe20000000009 */
[----:B------:R-:W-:Y:S01]  /*0e00*/  MOV R9, RZ ;  /* 0x000000ff00097202 */ /* 0x000fe20000000f00 */
[----:B-1----:R-:W-:Y:S01]  /*0e10*/  FMUL R3, R3, -R12 ;  /* 0x8000000c03037220 */ /* 0x002fe20000400000 */
[----:B------:R-:W-:Y:S06]  /*0e20*/  BRA `(.L_x_16) ;  /* 0x0000000000c87947 */ /* 0x000fec0003800000 */
.L_x_17:
        /* <DEDUP_REMOVED lines=16> */
.L_x_21:
[----:B------:R-:W-:Y:S05]  /*0f30*/  BSYNC.RECONVERGENT B1 ;  /* 0x0000000000017941 */ /* 0x000fea0003800200 */
.L_x_20:
[----:B------:R-:W-:Y:S01]  /*0f40*/  LEA R10, R13, R7, 0x1 ;  /* 0x000000070d0a7211 */ /* 0x000fe200078e08ff */
[----:B------:R-:W-:Y:S01]  /*0f50*/  LDS R3, [R8] ;  /* 0x0000000008037984 */ /* 0x000fe20000000800 */
[----:B------:R-:W-:Y:S04]  /*0f60*/  BSSY.RECONVERGENT B1, `(.L_x_22) ;  /* 0x000000d000017945 */ /* 0x000fe80003800200 */
[----:B------:R-:W0:Y:S02]  /*0f70*/  LDS R10, [R10] ;  /* 0x000000000a0a7984 */ /* 0x000e240000000800 */
[----:B0-----:R-:W0:Y:S08]  /*0f80*/  MUFU.RCP R0, R10 ;  /* 0x0000000a00007308 */ /* 0x001e300000001000 */
[----:B------:R-:W1:Y:S01]  /*0f90*/  FCHK P0, R3, R10 ;  /* 0x0000000a03007302 */ /* 0x000e620000000000 */
[----:B0-----:R-:W-:-:S04]  /*0fa0*/  FFMA R9, -R10, R0, 1 ;  /* 0x3f8000000a097423 */ /* 0x001fc80000000100 */
[----:B------:R-:W-:-:S04]  /*0fb0*/  FFMA R0, R0, R9, R0 ;  /* 0x0000000900007223 */ /* 0x000fc80000000000 */
[----:B------:R-:W-:-:S04]  /*0fc0*/  FFMA R9, R3, R0, RZ ;  /* 0x0000000003097223 */ /* 0x000fc800000000ff */
[----:B------:R-:W-:-:S04]  /*0fd0*/  FFMA R2, -R10, R9, R3 ;  /* 0x000000090a027223 */ /* 0x000fc80000000103 */
[----:B------:R-:W-:Y:S01]  /*0fe0*/  FFMA R0, R0, R2, R9 ;  /* 0x0000000200007223 */ /* 0x000fe20000000009 */
[----:B-1----:R-:W-:Y:S06]  /*0ff0*/  @!P0 BRA `(.L_x_23) ;  /* 0x00000000000c8947 */ /* 0x002fec0003800000 */
[----:B------:R-:W-:Y:S02]  /*1000*/  MOV R0, R10 ;  /* 0x0000000a00007202 */ /* 0x000fe40000000f00 */
[----:B------:R-:W-:-:S07]  /*1010*/  MOV R2, 0x1030 ;  /* 0x0000103000027802 */ /* 0x000fce0000000f00 */
[----:B------:R-:W-:Y:S05]  /*1020*/  CALL.REL.NOINC `($__internal_0_$__cuda_sm3x_div_rn_noftz_f32_slowpath) ;  /* 0x0000000000c87944 */ /* 0x000fea0003c00000 */
.L_x_23:
[----:B------:R-:W-:Y:S05]  /*1030*/  BSYNC.RECONVERGENT B1 ;  /* 0x0000000000017941 */ /* 0x000fea0003800200 */
.L_x_22:
[----:B------:R-:W-:Y:S01]  /*1040*/  IMAD R20, R13, 0x2, R6 ;  /* 0x000000020d147824 */ /* 0x000fe200078e0206 */
[----:B------:R-:W-:Y:S01]  /*1050*/  LEA R16, R15, UR4, 0x2 ;  /* 0x000000040f107c11 */ /* 0x000fe2000f8e10ff */
[----:B------:R-:W-:Y:S01]  /*1060*/  LDS R9, [R7] ;  /* 0x0000000007097984 */ /* 0x000fe20000000800 */
[C---:B------:R-:W-:Y:S02]  /*1070*/  LEA R21, R13.reuse, R8, 0x1 ;  /* 0x000000080d157211 */ /* 0x040fe400078e08ff */
[----:B------:R-:W-:Y:S01]  /*1080*/  LEA R18, R13, R14, 0x1 ;  /* 0x0000000e0d127211 */ /* 0x000fe200078e08ff */
[----:B------:R-:W0:Y:S01]  /*1090*/  LDS R10, [R20] ;  /* 0x00000000140a7984 */ /* 0x000e220000000800 */
[----:B------:R-:W-:-:S03]  /*10a0*/  LEA R2, R15, UR8, 0x2 ;  /* 0x000000080f027c11 */ /* 0x000fc6000f8e10ff */
[----:B------:R-:W1:Y:S04]  /*10b0*/  LDS R11, [R21] ;  /* 0x00000000150b7984 */ /* 0x000e680000000800 */
[----:B------:R-:W-:Y:S04]  /*10c0*/  LDS R19, [R14] ;  /* 0x000000000e137984 */ /* 0x000fe80000000800 */
[----:B------:R-:W2:Y:S04]  /*10d0*/  LDS R18, [R18] ;  /* 0x0000000012127984 */ /* 0x000ea80000000800 */
[----:B------:R-:W3:Y:S04]  /*10e0*/  LDS R16, [R16] ;  /* 0x0000000010107984 */ /* 0x000ee80000000800 */
[----:B------:R-:W4:Y:S01]  /*10f0*/  LDS R3, [R2] ;  /* 0x0000000002037984 */ /* 0x000f220000000800 */
[-C--:B0-----:R-:W-:Y:S01]  /*1100*/  FFMA R17, R10, -R0.reuse, R9 ;  /* 0x800000000a117223 */ /* 0x081fe20000000009 */
[-C--:B-1----:R-:W-:Y:S01]  /*1110*/  FMUL R9, R11, -R0.reuse ;  /* 0x800000000b097220 */ /* 0x082fe20000400000 */
[----:B--2---:R-:W-:-:S02]  /*1120*/  FFMA R11, R18, -R0, R19 ;  /* 0x80000000120b7223 */ /* 0x004fc40000000013 */
[C---:B---3--:R-:W-:Y:S01]  /*1130*/  FFMA R10, -R12.reuse, R16, R17 ;  /* 0x000000100c0a7223 */ /* 0x048fe20000000111 */
[----:B----4-:R-:W-:-:S07]  /*1140*/  FMUL R3, R12, -R3 ;  /* 0x800000030c037220 */ /* 0x010fce0000400000 */
.L_x_16:
[----:B------:R-:W-:Y:S05]  /*1150*/  BSYNC.RECONVERGENT B0 ;  /* 0x0000000000007941 */ /* 0x000fea0003800200 */
.L_x_12:
[----:B------:R-:W-:Y:S01]  /*1160*/  LEA R15, R15, UR6, 0x2 ;  /* 0x000000060f0f7c11 */ /* 0x000fe2000f8e10ff */
[----:B------:R-:W-:-:S04]  /*1170*/  IMAD.SHL.U32 R13, R13, 0x2, RZ ;  /* 0x000000020d0d7824 */ /* 0x000fc800078e00ff */
[----:B------:R-:W0:Y:S01]  /*1180*/  LDS R0, [R15] ;  /* 0x000000000f007984 */ /* 0x000e220000000800 */
[----:B------:R-:W-:Y:S01]  /*1190*/  BAR.SYNC.DEFER_BLOCKING 0x0 ;  /* 0x0000000000007b1d */ /* 0x000fe20000010000 */
[----:B------:R-:W-:-:S05]  /*11a0*/  ISETP.GT.AND P0, PT, R13, UR7, PT ;  /* 0x000000070d007c0c */ /* 0x000fca000bf04270 */
[----:B------:R3:W-:Y:S04]  /*11b0*/  STS [R6], R3 ;  /* 0x0000000306007388 */ /* 0x0007e80000000800 */
[----:B------:R3:W-:Y:S04]  /*11c0*/  STS [R7], R10 ;  /* 0x0000000a07007388 */ /* 0x0007e80000000800 */
[----:B------:R3:W-:Y:S01]  /*11d0*/  STS [R8], R9 ;  /* 0x0000000908007388 */ /* 0x0007e20000000800 */
[----:B0-----:R-:W-:-:S05]  /*11e0*/  FFMA R11, R0, -R12, R11 ;  /* 0x8000000c000b7223 */ /* 0x001fca000000000b */
[----:B------:R3:W-:Y:S01]  /*11f0*/  STS [R14], R11 ;  /* 0x0000000b0e007388 */ /* 0x0007e20000000800 */
[----:B------:R-:W-:Y:S06]  /*1200*/  BAR.SYNC.DEFER_BLOCKING 0x0 ;  /* 0x0000000000007b1d */ /* 0x000fec0000010000 */
[----:B------:R-:W-:Y:S05]  /*1210*/  @!P0 BRA `(.L_x_24) ;  /* 0xfffffff800108947 */ /* 0x000fea000383ffff */
.L_x_11:
[----:B0-----:R-:W1:Y:S01]  /*1220*/  LDS R0, [R7] ;  /* 0x0000000007007984 */ /* 0x001e620000000800 */
[----:B------:R-:W-:Y:S03]  /*1230*/  BSSY.RECONVERGENT B0, `(.L_x_25) ;  /* 0x000000d000007945 */ /* 0x000fe60003800200 */
[----:B---3--:R-:W0:Y:S01]  /*1240*/  LDS R3, [R14] ;  /* 0x000000000e037984 */ /* 0x008e220000000800 */
[----:B-1----:R-:W1:Y:S08]  /*1250*/  MUFU.RCP R9, R0 ;  /* 0x0000000000097308 */ /* 0x002e700000001000 */
[----:B0-----:R-:W0:Y:S01]  /*1260*/  FCHK P0, R3, R0 ;  /* 0x0000000003007302 */ /* 0x001e220000000000 */
        /* <DEDUP_REMOVED lines=8> */
[----:B------:R-:W-:-:S07]  /*12f0*/  MOV R9, R0 ;  /* 0x0000000000097202 */ /* 0x000fce0000000f00 */
.L_x_26:
[----:B------:R-:W-:Y:S05]  /*1300*/  BSYNC.RECONVERGENT B0 ;  /* 0x0000000000007941 */ /* 0x000fea0003800200 */
.L_x_25:
[----:B------:R-:W0:Y:S02]  /*1310*/  LDC.64 R2, c[0x0][0x3a0] ;  /* 0x0000e800ff027b82 */ /* 0x000e240000000a00 */
[----:B0-----:R-:W-:-:S05]  /*1320*/  IMAD.WIDE.U32 R2, R5, 0x4, R2 ;  /* 0x0000000405027825 */ /* 0x001fca00078e0002 */
[----:B------:R-:W-:Y:S01]  /*1330*/  STG.E desc[UR10][R2.64], R9 ;  /* 0x0000000902007986 */ /* 0x000fe2000c10190a */
[----:B------:R-:W-:Y:S05]  /*1340*/  EXIT ;  /* 0x000000000000794d */ /* 0x000fea0003800000 */
        .weak           $__internal_0_$__cuda_sm3x_div_rn_noftz_f32_slowpath
        .type           $__internal_0_$__cuda_sm3x_div_rn_noftz_f32_slowpath,@function
        .size           $__internal_0_$__cuda_sm3x_div_rn_noftz_f32_slowpath,(.L_x_89 - $__internal_0_$__cuda_sm3x_div_rn_noftz_f32_slowpath)
$__internal_0_$__cuda_sm3x_div_rn_noftz_f32_slowpath:
[----:B------:R-:W-:Y:S01]  /*1350*/  SHF.R.U32.HI R9, RZ, 0x17, R0 ;  /* 0x00000017ff097819 */ /* 0x000fe20000011600 */
[----:B------:R-:W-:Y:S01]  /*1360*/  BSSY.RECONVERGENT B2, `(.L_x_27) ;  /* 0x0000062000027945 */ /* 0x000fe20003800200 */
[----:B------:R-:W-:Y:S02]  /*1370*/  SHF.R.U32.HI R11, RZ, 0x17, R3 ;  /* 0x00000017ff0b7819 */ /* 0x000fe40000011603 */
[----:B------:R-:W-:Y:S02]  /*1380*/  LOP3.LUT R9, R9, 0xff, RZ, 0xc0, !PT ;  /* 0x000000ff09097812 */ /* 0x000fe400078ec0ff */
[----:B------:R-:W-:Y:S02]  /*1390*/  LOP3.LUT R11, R11, 0xff, RZ, 0xc0, !PT ;  /* 0x000000ff0b0b7812 */ /* 0x000fe400078ec0ff */
[----:B------:R-:W-:-:S03]  /*13a0*/  IADD3 R18, PT, PT, R9, -0x1, RZ ;  /* 0xffffffff09127810 */ /* 0x000fc60007ffe0ff */
[----:B------:R-:W-:Y:S01]  /*13b0*/  VIADD R19, R11, 0xffffffff ;  /* 0xffffffff0b137836 */ /* 0x000fe20000000000 */
[----:B------:R-:W-:-:S04]  /*13c0*/  ISETP.GT.U32.AND P0, PT, R18, 0xfd, PT ;  /* 0x000000fd1200780c */ /* 0x000fc80003f04070 */
[----:B------:R-:W-:-:S13]  /*13d0*/  ISETP.GT.U32.OR P0, PT, R19, 0xfd, P0 ;  /* 0x000000fd1300780c */ /* 0x000fda0000704470 */
[----:B------:R-:W-:Y:S01]  /*13e0*/  @!P0 MOV R10, RZ ;  /* 0x000000ff000a8202 */ /* 0x000fe20000000f00 */
[----:B------:R-:W-:Y:S06]  /*13f0*/  @!P0 BRA `(.L_x_28) ;  /* 0x00000000005c8947 */ /* 0x000fec0003800000 */
[----:B------:R-:W-:Y:S02]  /*1400*/  FSETP.GTU.FTZ.AND P0, PT, |R3|, +INF , PT ;  /* 0x7f8000000300780b */ /* 0x000fe40003f1c200 */
[----:B------:R-:W-:-:S04]  /*1410*/  FSETP.GTU.FTZ.AND P1, PT, |R0|, +INF , PT ;  /* 0x7f8000000000780b */ /* 0x000fc80003f3c200 */
[----:B------:R-:W-:-:S13]  /*1420*/  PLOP3.LUT P0, PT, P0, P1, PT, 0xf8, 0x8f ;  /* 0x00000000008f781c */ /* 0x000fda0000703f70 */
[----:B------:R-:W-:Y:S05]  /*1430*/  @P0 BRA `(.L_x_29) ;  /* 0x00000004004c0947 */ /* 0x000fea0003800000 */
[----:B------:R-:W-:-:S13]  /*1440*/  LOP3.LUT P0, RZ, R0, 0x7fffffff, R3, 0xc8, !PT ;  /* 0x7fffffff00ff7812 */ /* 0x000fda000780c803 */
[----:B------:R-:W-:Y:S05]  /*1450*/  @!P0 BRA `(.L_x_30) ;  /* 0x00000004003c8947 */ /* 0x000fea0003800000 */
[C---:B------:R-:W-:Y:S02]  /*1460*/  FSETP.NEU.FTZ.AND P2, PT, |R3|.reuse, +INF , PT ;  /* 0x7f8000000300780b */ /* 0x040fe40003f5d200 */
[----:B------:R-:W-:Y:S02]  /*1470*/  FSETP.NEU.FTZ.AND P1, PT, |R0|, +INF , PT ;  /* 0x7f8000000000780b */ /* 0x000fe40003f3d200 */
[----:B------:R-:W-:-:S11]  /*1480*/  FSETP.NEU.FTZ.AND P0, PT, |R3|, +INF , PT ;  /* 0x7f8000000300780b */ /* 0x000fd60003f1d200 */
[----:B------:R-:W-:Y:S05]  /*1490*/  @!P1 BRA !P2, `(.L_x_30) ;  /* 0x00000004002c9947 */ /* 0x000fea0005000000 */
[----:B------:R-:W-:-:S04]  /*14a0*/  LOP3.LUT P2, RZ, R3, 0x7fffffff, RZ, 0xc0, !PT ;  /* 0x7fffffff03ff7812 */ /* 0x000fc8000784c0ff */
[----:B------:R-:W-:-:S13]  /*14b0*/  PLOP3.LUT P1, PT, P1, P2, PT, 0x2f, 0xf2 ;  /* 0x0000000000f2781c */ /* 0x000fda0000f24577 */
[----:B------:R-:W-:Y:S05]  /*14c0*/  @P1 BRA `(.L_x_31) ;  /* 0x0000000400181947 */ /* 0x000fea0003800000 */
[----:B------:R-:W-:-:S04]  /*14d0*/  LOP3.LUT P1, RZ, R0, 0x7fffffff, RZ, 0xc0, !PT ;  /* 0x7fffffff00ff7812 */ /* 0x000fc8000782c0ff */
[----:B------:R-:W-:-:S13]  /*14e0*/  PLOP3.LUT P0, PT, P0, P1, PT, 0x2f, 0xf2 ;  /* 0x0000000000f2781c */ /* 0x000fda0000702577 */
[----:B------:R-:W-:Y:S05]  /*14f0*/  @P0 BRA `(.L_x_32) ;  /* 0x0000000400000947 */ /* 0x000fea0003800000 */
[----:B------:R-:W-:Y:S02]  /*1500*/  ISETP.GE.AND P0, PT, R19, RZ, PT ;  /* 0x000000ff1300720c */ /* 0x000fe40003f06270 */
[----:B------:R-:W-:-:S11]  /*1510*/  ISETP.GE.AND P1, PT, R18, RZ, PT ;  /* 0x000000ff1200720c */ /* 0x000fd60003f26270 */
[----:B------:R-:W-:Y:S01]  /*1520*/  @P0 MOV R10, RZ ;  /* 0x000000ff000a0202 */ /* 0x000fe20000000f00 */
[----:B------:R-:W-:Y:S02]  /*1530*/  @!P0 IMAD.MOV.U32 R10, RZ, RZ, -0x40 ;  /* 0xffffffc0ff0a8424 */ /* 0x000fe400078e00ff */
[----:B------:R-:W-:Y:S01]  /*1540*/  @!P0 FFMA R3, R3, 1.84467440737095516160e+19, RZ ;  /* 0x5f80000003038823 */ /* 0x000fe200000000ff */
[----:B------:R-:W-:Y:S02]  /*1550*/  @!P1 FFMA R0, R0, 1.84467440737095516160e+19, RZ ;  /* 0x5f80000000009823 */ /* 0x000fe400000000ff */
[----:B------:R-:W-:-:S07]  /*1560*/  @!P1 IADD3 R10, PT, PT, R10, 0x40, RZ ;  /* 0x000000400a0a9810 */ /* 0x000fce0007ffe0ff */
.L_x_28:
[----:B------:R-:W-:Y:S01]  /*1570*/  LEA R19, R9, 0xc0800000, 0x17 ;  /* 0xc080000009137811 */ /* 0x000fe200078eb8ff */
[----:B------:R-:W-:Y:S01]  /*1580*/  VIADD R22, R11, 0xffffff81 ;  /* 0xffffff810b167836 */ /* 0x000fe20000000000 */
[----:B------:R-:W-:Y:S02]  /*1590*/  BSSY.RECONVERGENT B3, `(.L_x_33) ;  /* 0x0000035000037945 */ /* 0x000fe40003800200 */
[----:B------:R-:W-:Y:S01]  /*15a0*/  IADD3 R21, PT, PT, -R19, R0, RZ ;  /* 0x0000000013157210 */ /* 0x000fe20007ffe1ff */
[C---:B------:R-:W-:Y:S01]  /*15b0*/  IMAD R0, R22.reuse, -0x800000, R3 ;  /* 0xff80000016007824 */ /* 0x040fe200078e0203 */
[----:B------:R-:W-:Y:S02]  /*15c0*/  IADD3 R9, PT, PT, R22, 0x7f, -R9 ;  /* 0x0000007f16097810 */ /* 0x000fe40007ffe809 */
[----:B------:R-:W0:Y:S01]  /*15d0*/  MUFU.RCP R18, R21 ;  /* 0x0000001500127308 */ /* 0x000e220000001000 */
[----:B------:R-:W-:Y:S01]  /*15e0*/  FADD.FTZ R19, -R21, -RZ ;  /* 0x800000ff15137221 */ /* 0x000fe20000010100 */
[----:B------:R-:W-:-:S03]  /*15f0*/  IADD3 R9, PT, PT, R9, R10, RZ ;  /* 0x0000000a09097210 */ /* 0x000fc60007ffe0ff */
[----:B0-----:R-:W-:-:S04]  /*1600*/  FFMA R11, R18, R19, 1 ;  /* 0x3f800000120b7423 */ /* 0x001fc80000000013 */
[----:B------:R-:W-:-:S04]  /*1610*/  FFMA R11, R18, R11, R18 ;  /* 0x0000000b120b7223 */ /* 0x000fc80000000012 */
[----:B------:R-:W-:-:S04]  /*1620*/  FFMA R18, R0, R11, RZ ;  /* 0x0000000b00127223 */ /* 0x000fc800000000ff */
[----:B------:R-:W-:-:S04]  /*1630*/  FFMA R3, R19, R18, R0 ;  /* 0x0000001213037223 */ /* 0x000fc80000000000 */
[----:B------:R-:W-:-:S04]  /*1640*/  FFMA R18, R11, R3, R18 ;  /* 0x000000030b127223 */ /* 0x000fc80000000012 */
[----:B------:R-:W-:-:S04]  /*1650*/  FFMA R19, R19, R18, R0 ;  /* 0x0000001213137223 */ /* 0x000fc80000000000 */
[----:B------:R-:W-:-:S05]  /*1660*/  FFMA R0, R11, R19, R18 ;  /* 0x000000130b007223 */ /* 0x000fca0000000012 */
[----:B------:R-:W-:-:S04]  /*1670*/  SHF.R.U32.HI R3, RZ, 0x17, R0 ;  /* 0x00000017ff037819 */ /* 0x000fc80000011600 */
[----:B------:R-:W-:-:S04]  /*1680*/  LOP3.LUT R10, R3, 0xff, RZ, 0xc0, !PT ;  /* 0x000000ff030a7812 */ /* 0x000fc800078ec0ff */
[----:B------:R-:W-:-:S05]  /*1690*/  IADD3 R3, PT, PT, R10, R9, RZ ;  /* 0x000000090a037210 */ /* 0x000fca0007ffe0ff */
[----:B------:R-:W-:-:S05]  /*16a0*/  VIADD R10, R3, 0xffffffff ;  /* 0xffffffff030a7836 */ /* 0x000fca0000000000 */
[----:B------:R-:W-:-:S13]  /*16b0*/  ISETP.GE.U32.AND P0, PT, R10, 0xfe, PT ;  /* 0x000000fe0a00780c */ /* 0x000fda0003f06070 */
[----:B------:R-:W-:Y:S05]  /*16c0*/  @!P0 BRA `(.L_x_34) ;  /* 0x0000000000808947 */ /* 0x000fea0003800000 */
[----:B------:R-:W-:-:S13]  /*16d0*/  ISETP.GT.AND P0, PT, R3, 0xfe, PT ;  /* 0x000000fe0300780c */ /* 0x000fda0003f04270 */
[----:B------:R-:W-:Y:S05]  /*16e0*/  @P0 BRA `(.L_x_35) ;  /* 0x00000000006c0947 */ /* 0x000fea0003800000 */
[----:B------:R-:W-:-:S13]  /*16f0*/  ISETP.GE.AND P0, PT, R3, 0x1, PT ;  /* 0x000000010300780c */ /* 0x000fda0003f06270 */
[----:B------:R-:W-:Y:S05]  /*1700*/  @P0 BRA `(.L_x_36) ;  /* 0x0000000000740947 */ /* 0x000fea0003800000 */
[----:B------:R-:W-:Y:S02]  /*1710*/  ISETP.GE.AND P0, PT, R3, -0x18, PT ;  /* 0xffffffe80300780c */ /* 0x000fe40003f06270 */
[----:B------:R-:W-:-:S11]  /*1720*/  LOP3.LUT R0, R0, 0x80000000, RZ, 0xc0, !PT ;  /* 0x8000000000007812 */ /* 0x000fd600078ec0ff */
[----:B------:R-:W-:Y:S05]  /*1730*/  @!P0 BRA `(.L_x_36) ;  /* 0x0000000000688947 */ /* 0x000fea0003800000 */
[CCC-:B------:R-:W-:Y:S01]  /*1740*/  FFMA.RZ R9, R11.reuse, R19.reuse, R18.reuse ;  /* 0x000000130b097223 */ /* 0x1c0fe2000000c012 */
[CCC-:B------:R-:W-:Y:S01]  /*1750*/  FFMA.RP R10, R11.reuse, R19.reuse, R18.reuse ;  /* 0x000000130b0a7223 */ /* 0x1c0fe20000008012 */
[----:B------:R-:W-:Y:S01]  /*1760*/  FFMA.RM R11, R11, R19, R18 ;  /* 0x000000130b0b7223 */ /* 0x000fe20000004012 */
[----:B------:R-:W-:Y:S02]  /*1770*/  IADD3 R18, PT, PT, R3, 0x20, RZ ;  /* 0x0000002003127810 */ /* 0x000fe40007ffe0ff */
[----:B------:R-:W-:Y:S02]  /*1780*/  LOP3.LUT R9, R9, 0x7fffff, RZ, 0xc0, !PT ;  /* 0x007fffff09097812 */ /* 0x000fe400078ec0ff */
[----:B------:R-:W-:Y:S02]  /*1790*/  ISETP.NE.AND P2, PT, R3, RZ, PT ;  /* 0x000000ff0300720c */ /* 0x000fe40003f45270 */
[----:B------:R-:W-:Y:S02]  /*17a0*/  LOP3.LUT R9, R9, 0x800000, RZ, 0xfc, !PT ;  /* 0x0080000009097812 */ /* 0x000fe400078efcff */
[----:B------:R-:W-:-:S02]  /*17b0*/  ISETP.NE.AND P1, PT, R3, RZ, PT ;  /* 0x000000ff0300720c */ /* 0x000fc40003f25270 */
[----:B------:R-:W-:Y:S02]  /*17c0*/  IADD3 R3, PT, PT, -R3, RZ, RZ ;  /* 0x000000ff03037210 */ /* 0x000fe40007ffe1ff */
[----:B------:R-:W-:Y:S02]  /*17d0*/  SHF.L.U32 R18, R9, R18, RZ ;  /* 0x0000001209127219 */ /* 0x000fe400000006ff */
[----:B------:R-:W-:Y:S02]  /*17e0*/  FSETP.NEU.FTZ.AND P0, PT, R10, R11, PT ;  /* 0x0000000b0a00720b */ /* 0x000fe40003f1d000 */
[----:B------:R-:W-:Y:S02]  /*17f0*/  SEL R10, R3, RZ, P2 ;  /* 0x000000ff030a7207 */ /* 0x000fe40001000000 */
[----:B------:R-:W-:Y:S02]  /*1800*/  ISETP.NE.AND P1, PT, R18, RZ, P1 ;  /* 0x000000ff1200720c */ /* 0x000fe40000f25270 */
[----:B------:R-:W-:-:S02]  /*1810*/  SHF.R.U32.HI R10, RZ, R10, R9 ;  /* 0x0000000aff0a7219 */ /* 0x000fc40000011609 */
[----:B------:R-:W-:Y:S02]  /*1820*/  PLOP3.LUT P0, PT, P0, P1, PT, 0xf8, 0x8f ;  /* 0x00000000008f781c */ /* 0x000fe40000703f70 */
[----:B------:R-:W-:Y:S02]  /*1830*/  SHF.R.U32.HI R18, RZ, 0x1, R10 ;  /* 0x00000001ff127819 */ /* 0x000fe4000001160a */
[----:B------:R-:W-:-:S04]  /*1840*/  SEL R3, RZ, 0x1, !P0 ;  /* 0x00000001ff037807 */ /* 0x000fc80004000000 */
[----:B------:R-:W-:-:S04]  /*1850*/  LOP3.LUT R3, R3, 0x1, R18, 0xf8, !PT ;  /* 0x0000000103037812 */ /* 0x000fc800078ef812 */
[----:B------:R-:W-:-:S05]  /*1860*/  LOP3.LUT R3, R3, R10, RZ, 0xc0, !PT ;  /* 0x0000000a03037212 */ /* 0x000fca00078ec0ff */
[----:B------:R-:W-:-:S05]  /*1870*/  IMAD.IADD R3, R18, 0x1, R3 ;  /* 0x0000000112037824 */ /* 0x000fca00078e0203 */
[----:B------:R-:W-:Y:S01]  /*1880*/  LOP3.LUT R0, R3, R0, RZ, 0xfc, !PT ;  /* 0x0000000003007212 */ /* 0x000fe200078efcff */
[----:B------:R-:W-:Y:S06]  /*1890*/  BRA `(.L_x_36) ;  /* 0x0000000000107947 */ /* 0x000fec0003800000 */
.L_x_35:
[----:B------:R-:W-:-:S04]  /*18a0*/  LOP3.LUT R0, R0, 0x80000000, RZ, 0xc0, !PT ;  /* 0x8000000000007812 */ /* 0x000fc800078ec0ff */
[----:B------:R-:W-:Y:S01]  /*18b0*/  LOP3.LUT R0, R0, 0x7f800000, RZ, 0xfc, !PT ;  /* 0x7f80000000007812 */ /* 0x000fe200078efcff */
[----:B------:R-:W-:Y:S06]  /*18c0*/  BRA `(.L_x_36) ;  /* 0x0000000000047947 */ /* 0x000fec0003800000 */
.L_x_34:
[----:B------:R-:W-:-:S07]  /*18d0*/  LEA R0, R9, R0, 0x17 ;  /* 0x0000000009007211 */ /* 0x000fce00078eb8ff */
.L_x_36:
[----:B------:R-:W-:Y:S05]  /*18e0*/  BSYNC.RECONVERGENT B3 ;  /* 0x0000000000037941 */ /* 0x000fea0003800200 */
.L_x_33:
[----:B------:R-:W-:Y:S05]  /*18f0*/  BRA `(.L_x_37) ;  /* 0x0000000000207947 */ /* 0x000fea0003800000 */
.L_x_32:
[----:B------:R-:W-:-:S04]  /*1900*/  LOP3.LUT R0, R0, 0x80000000, R3, 0x48, !PT ;  /* 0x8000000000007812 */ /* 0x000fc800078e4803 */
[----:B------:R-:W-:Y:S01]  /*1910*/  LOP3.LUT R0, R0, 0x7f800000, RZ, 0xfc, !PT ;  /* 0x7f80000000007812 */ /* 0x000fe200078efcff */
[----:B------:R-:W-:Y:S06]  /*1920*/  BRA `(.L_x_37) ;  /* 0x0000000000147947 */ /* 0x000fec0003800000 */
.L_x_31:
[----:B------:R-:W-:Y:S01]  /*1930*/  LOP3.LUT R0, R0, 0x80000000, R3, 0x48, !PT ;  /* 0x8000000000007812 */ /* 0x000fe200078e4803 */
[----:B------:R-:W-:Y:S06]  /*1940*/  BRA `(.L_x_37) ;  /* 0x00000000000c7947 */ /* 0x000fec0003800000 */
.L_x_30:
[----:B------:R-:W0:Y:S01]  /*1950*/  MUFU.RSQ R0, -QNAN ;  /* 0xffc0000000007908 */ /* 0x000e220000001400 */
[----:B------:R-:W-:Y:S05]  /*1960*/  BRA `(.L_x_37) ;  /* 0x0000000000047947 */ /* 0x000fea0003800000 */
.L_x_29:
[----:B------:R-:W-:-:S07]  /*1970*/  FADD.FTZ R0, R3, R0 ;  /* 0x0000000003007221 */ /* 0x000fce0000010000 */
.L_x_37:
[----:B------:R-:W-:Y:S05]  /*1980*/  BSYNC.RECONVERGENT B2 ;  /* 0x0000000000027941 */ /* 0x000fea0003800200 */
.L_x_27:
[----:B------:R-:W-:-:S04]  /*1990*/  HFMA2 R3, -RZ, RZ, 0, 0 ;  /* 0x00000000ff037431 */ /* 0x000fc800000001ff */
[----:B0-----:R-:W-:Y:S05]  /*19a0*/  RET.REL.NODEC R2 `(_Z3PCRPfS_S_S_S_i) ;  /* 0xffffffe402947950 */ /* 0x001fea0003c3ffff */
.L_x_38:
[----:B------:R-:W-:-:S00]  /*19b0*/  BRA `(.L_x_38) ;  /* 0xfffffffc00fc7947 */ /* 0x000fc0000383ffff */
[----:B------:R-:W-:-:S00]  /*19c0*/  NOP ;  /* 0x0000000000007918 */ /* 0x000fc00000000000 */
        /* <DEDUP_REMOVED lines=11> */
.L_x_89:


//--------------------- .text._Z2CRPfS_S_S_S_i    --------------------------
	.section	.text._Z2CRPfS_S_S_S_i,"ax",@progbits
	.align	128
        .global         _Z2CRPfS_S_S_S_i
        .type           _Z2CRPfS_S_S_S_i,@function
        .size           _Z2CRPfS_S_S_S_i,(.L_x_90 - _Z2CRPfS_S_S_S_i)
        .other          _Z2CRPfS_S_S_S_i,@"STO_CUDA_ENTRY STV_DEFAULT"
_Z2CRPfS_S_S_S_i:
.text._Z2CRPfS_S_S_S_i:
[----:B------:R-:W-:Y:S01]  /*0000*/  LDC R1, c[0x0][0x37c] ;  /* 0x0000df00ff017b82 */ /* 0x000fe20000000800 */
[----:B------:R-:W0:Y:S07]  /*0010*/  S2R R8, SR_TID.X ;  /* 0x0000000000087919 */ /* 0x000e2e0000002100 */
[----:B------:R-:W1:Y:S01]  /*0020*/  LDC.64 R18, c[0x0][0x388] ;  /* 0x0000e200ff127b82 */ /* 0x000e620000000a00 */
[----:B------:R-:W2:Y:S07]  /*0030*/  LDCU.64 UR8, c[0x0][0x358] ;  /* 0x00006b00ff0877ac */ /* 0x000eae0008000a00 */
[----:B------:R-:W3:Y:S01]  /*0040*/  LDC.64 R16, c[0x0][0x380] ;  /* 0x0000e000ff107b82 */ /* 0x000ee20000000a00 */
[----:B0-----:R-:W-:-:S05]  /*0050*/  SHF.L.U32 R20, R8, 0x1, RZ ;  /* 0x0000000108147819 */ /* 0x001fca00000006ff */
[----:B-1----:R-:W-:-:S05]  /*0060*/  IMAD.WIDE.U32 R18, R20, 0x4, R18 ;  /* 0x0000000414127825 */ /* 0x002fca00078e0012 */
[----:B--2---:R-:W2:Y:S01]  /*0070*/  LDG.E R0, desc[UR8][R18.64] ;  /* 0x0000000812007981 */ /* 0x004ea2000c1e1900 */
[----:B---3--:R-:W-:-:S05]  /*0080*/  IMAD.WIDE.U32 R16, R20, 0x4, R16 ;  /* 0x0000000414107825 */ /* 0x008fca00078e0010 */
[----:B------:R-:W3:Y:S01]  /*0090*/  LDG.E R3, desc[UR8][R16.64+0x4] ;  /* 0x0000040810037981 */ /* 0x000ee2000c1e1900 */
[----:B------:R-:W-:Y:S01]  /*00a0*/  BSSY.RECONVERGENT B2, `(.L_x_39) ;  /* 0x000000e000027945 */ /* 0x000fe20003800200 */
[----:B------:R-:W-:Y:S02]  /*00b0*/  HFMA2 R21, -RZ, RZ, 0, 0 ;  /* 0x00000000ff157431 */ /* 0x000fe400000001ff */
[----:B------:R-:W-:Y:S01]  /*00c0*/  VIADD R7, R20, 0x1 ;  /* 0x0000000114077836 */ /* 0x000fe20000000000 */
        /* <DEDUP_REMOVED lines=9> */
[----:B------:R-:W-:Y:S05]  /*0160*/  CALL.REL.NOINC `($__internal_1_$__cuda_sm3x_div_rn_noftz_f32_slowpath) ;  /* 0x0000001c00707944 */ /* 0x000fea0003c00000 */
[----:B------:R-:W-:-:S07]  /*0170*/  IMAD.MOV.U32 R2, RZ, RZ, R0 ;  /* 0x000000ffff027224 */ /* 0x000fce00078e0000 */
.L_x_40:
[----:B------:R-:W-:Y:S05]  /*0180*/  BSYNC.RECONVERGENT B2 ;  /* 0x0000000000027941 */ /* 0x000fea0003800200 */
.L_x_39:
[----:B------:R-:W2:Y:S01]  /*0190*/  LDG.E R9, desc[UR8][R16.64] ;  /* 0x0000000810097981 */ /* 0x000ea2000c1e1900 */
[----:B------:R-:W0:Y:S01]  /*01a0*/  S2UR UR6, SR_CgaCtaId ;  /* 0x00000000000679c3 */ /* 0x000e220000008800 */
[----:B------:R-:W1:Y:S01]  /*01b0*/  LDCU UR4, c[0x0][0x3a8] ;  /* 0x00007500ff0477ac */ /* 0x000e620008000800 */
[----:B------:R-:W-:Y:S01]  /*01c0*/  BSSY.RECONVERGENT B2, `(.L_x_41) ;  /* 0x000004a000027945 */ /* 0x000fe20003800200 */
[----:B------:R-:W-:Y:S02]  /*01d0*/  UMOV UR5, 0x400 ;  /* 0x0000040000057882 */ /* 0x000fe40000000000 */
[----:B------:R-:W-:-:S03]  /*01e0*/  MOV R0, UR5 ;  /* 0x0000000500007c02 */ /* 0x000fc60008000f00 */
[----:B------:R-:W3:Y:S08]  /*01f0*/  LDC.64 R12, c[0x0][0x390] ;  /* 0x0000e400ff0c7b82 */ /* 0x000ef00000000a00 */
[----:B------:R-:W4:Y:S01]  /*0200*/  LDC.64 R4, c[0x0][0x398] ;  /* 0x0000e600ff047b82 */ /* 0x000f220000000a00 */
[----:B-1----:R-:W-:Y:S01]  /*0210*/  UIADD3 UR4, UPT, UPT, UR4, -0x1, URZ ;  /* 0xffffffff04047890 */ /* 0x002fe2000fffe0ff */
[----:B0-----:R-:W-:-:S05]  /*0220*/  IMAD.U32 R3, RZ, RZ, UR6 ;  /* 0x00000006ff037e24 */ /* 0x001fca000f8e00ff */
[----:B------:R-:W-:Y:S02]  /*0230*/  ISETP.GE.AND P0, PT, R7, UR4, PT ;  /* 0x0000000407007c0c */ /* 0x000fe4000bf06270 */
[----:B------:R-:W-:Y:S01]  /*0240*/  LEA R11, R3, R0, 0x18 ;  /* 0x00000000030b7211 */ /* 0x000fe200078ec0ff */
[----:B---3--:R-:W-:-:S03]  /*0250*/  IMAD.WIDE.U32 R12, R20, 0x4, R12 ;  /* 0x00000004140c7825 */ /* 0x008fc600078e000c */
[----:B------:R-:W-:Y:S01]  /*0260*/  LEA R6, R8, R11, 0x2 ;  /* 0x0000000b08067211 */ /* 0x000fe200078e10ff */
[----:B----4-:R-:W-:-:S04]  /*0270*/  IMAD.WIDE.U32 R4, R20, 0x4, R4 ;  /* 0x0000000414047825 */ /* 0x010fc800078e0004 */
[----:B--2---:R-:W-:-:S05]  /*0280*/  FMUL R9, R9, -R2 ;  /* 0x8000000209097220 */ /* 0x004fca0000400000 */
[----:B------:R0:W-:Y:S01]  /*0290*/  STS [R6], R9 ;  /* 0x0000000906007388 */ /* 0x0001e20000000800 */
[----:B------:R-:W-:Y:S05]  /*02a0*/  @P0 BRA `(.L_x_42) ;  /* 0x0000000000b00947 */ /* 0x000fea0003800000 */
[----:B------:R-:W2:Y:S04]  /*02b0*/  LDG.E R0, desc[UR8][R18.64+0x8] ;  /* 0x0000080812007981 */ /* 0x000ea8000c1e1900 */
[----:B------:R-:W3:Y:S01]  /*02c0*/  LDG.E R3, desc[UR8][R12.64+0x4] ;  /* 0x000004080c037981 */ /* 0x000ee2000c1e1900 */
[----:B------:R-:W-:Y:S01]  /*02d0*/  BSSY.RECONVERGENT B3, `(.L_x_43) ;  /* 0x000000e000037945 */ /* 0x000fe20003800200 */
[----:B------:R-:W-:Y:S01]  /*02e0*/  VIADD R14, R20, 0x2 ;  /* 0x00000002140e7836 */ /* 0x000fe20000000000 */
[----:B------:R-:W-:Y:S01]  /*02f0*/  MOV R15, RZ ;  /* 0x000000ff000f7202 */ /* 0x000fe20000000f00 */
[----:B--2---:R-:W1:Y:S08]  /*0300*/  MUFU.RCP R5, R0 ;  /* 0x0000000000057308 */ /* 0x004e700000001000 */
[----:B---3--:R-:W2:Y:S01]  /*0310*/  FCHK P0, R3, R0 ;  /* 0x0000000003007302 */ /* 0x008ea20000000000 */
[----:B-1----:R-:W-:-:S04]  /*0320*/  FFMA R4, -R0, R5, 1 ;  /* 0x3f80000000047423 */ /* 0x002fc80000000105 */
[----:B------:R-:W-:-:S04]  /*0330*/  FFMA R4, R5, R4, R5 ;  /* 0x0000000405047223 */ /* 0x000fc80000000005 */
[----:B------:R-:W-:-:S04]  /*0340*/  FFMA R5, R3, R4, RZ ;  /* 0x0000000403057223 */ /* 0x000fc800000000ff */
[----:B0-----:R-:W-:-:S04]  /*0350*/  FFMA R6, -R0, R5, R3 ;  /* 0x0000000500067223 */ /* 0x001fc80000000103 */
[----:B------:R-:W-:Y:S01]  /*0360*/  FFMA R6, R4, R6, R5 ;  /* 0x0000000604067223 */ /* 0x000fe20000000005 */
[----:B--2---:R-:W-:Y:S06]  /*0370*/  @!P0 BRA `(.L_x_44) ;  /* 0x00000000000c8947 */ /* 0x004fec0003800000 */
[----:B------:R-:W-:-:S07]  /*0380*/  MOV R10, 0x3a0 ;  /* 0x000003a0000a7802 */ /* 0x000fce0000000f00 */
[----:B------:R-:W-:Y:S05]  /*0390*/  CALL.REL.NOINC `($__internal_1_$__cuda_sm3x_div_rn_noftz_f32_slowpath) ;  /* 0x0000001800e47944 */ /* 0x000fea0003c00000 */
[----:B------:R-:W-:-:S07]  /*03a0*/  IMAD.MOV.U32 R6, RZ, RZ, R0 ;  /* 0x000000ffff067224 */ /* 0x000fce00078e0000 */
.L_x_44:
[----:B------:R-:W-:Y:S05]  /*03b0*/  BSYNC.RECONVERGENT B3 ;  /* 0x0000000000037941 */ /* 0x000fea0003800200 */
.L_x_43:
[----:B------:R-:W2:Y:S01]  /*03c0*/  LDG.E R9, desc[UR8][R18.64+0x4] ;  /* 0x0000040812097981 */ /* 0x000ea2000c1e1900 */
[----:B------:R-:W0:Y:S03]  /*03d0*/  LDCU.64 UR4, c[0x0][0x398] ;  /* 0x00007300ff0477ac */ /* 0x000e260008000a00 */
[----:B------:R-:W2:Y:S04]  /*03e0*/  LDG.E R10, desc[UR8][R12.64] ;  /* 0x000000080c0a7981 */ /* 0x000ea8000c1e1900 */
[----:B------:R-:W3:Y:S04]  /*03f0*/  LDG.E R22, desc[UR8][R16.64+0x8] ;  /* 0x0000080810167981 */ /* 0x000ee8000c1e1900 */
[----:B------:R-:W4:Y:S01]  /*0400*/  LDG.E R23, desc[UR8][R12.64+0x8] ;  /* 0x000008080c177981 */ /* 0x000f22000c1e1900 */
[----:B0-----:R-:W-:-:S04]  /*0410*/  LEA R4, P0, R20, UR4, 0x2 ;  /* 0x0000000414047c11 */ /* 0x001fc8000f8010ff */
[----:B------:R-:W-:-:S05]  /*0420*/  LEA.HI.X R5, R20, UR5, RZ, 0x2, P0 ;  /* 0x0000000514057c11 */ /* 0x000fca00080f14ff */
[----:B------:R-:W5:Y:S04]  /*0430*/  LDG.E R27, desc[UR8][R4.64+0x4] ;  /* 0x00000408041b7981 */ /* 0x000f68000c1e1900 */
[----:B------:R0:W5:Y:S01]  /*0440*/  LDG.E R28, desc[UR8][R4.64] ;  /* 0x00000008041c7981 */ /* 0x000162000c1e1900 */
[----:B------:R-:W1:Y:S01]  /*0450*/  S2UR UR5, SR_CgaCtaId ;  /* 0x00000000000579c3 */ /* 0x000e620000008800 */
[----:B------:R-:W-:Y:S02]  /*0460*/  UMOV UR4, 0x400 ;  /* 0x0000040000047882 */ /* 0x000fe40000000000 */
[----:B------:R-:W-:-:S04]  /*0470*/  MOV R0, UR4 ;  /* 0x0000000400007c02 */ /* 0x000fc80008000f00 */
[C---:B------:R-:W-:Y:S01]  /*0480*/  IADD3 R24, PT, PT, R0.reuse, 0x20, RZ ;  /* 0x0000002000187810 */ /* 0x040fe20007ffe0ff */
[----:B------:R-:W-:Y:S02]  /*0490*/  VIADD R26, R0, 0x40 ;  /* 0x00000040001a7836 */ /* 0x000fe40000000000 */
[----:B-1----:R-:W-:-:S05]  /*04a0*/  IMAD.U32 R3, RZ, RZ, UR5 ;  /* 0x00000005ff037e24 */ /* 0x002fca000f8e00ff */
[C---:B------:R-:W-:Y:S02]  /*04b0*/  LEA R11, R3.reuse, R24, 0x18 ;  /* 0x00000018030b7211 */ /* 0x040fe400078ec0ff */
[----:B------:R-:W-:Y:S02]  /*04c0*/  LEA R25, R3, R26, 0x18 ;  /* 0x0000001a03197211 */ /* 0x000fe400078ec0ff */
[----:B0-----:R-:W-:Y:S02]  /*04d0*/  LEA R4, R8, R11, 0x2 ;  /* 0x0000000b08047211 */ /* 0x001fe400078e10ff */
[----:B------:R-:W-:Y:S01]  /*04e0*/  MOV R11, R6 ;  /* 0x00000006000b7202 */ /* 0x000fe20000000f00 */
[----:B--2---:R-:W-:Y:S01]  /*04f0*/  FFMA R9, R10, -R2, R9 ;  /* 0x800000020a097223 */ /* 0x004fe20000000009 */
[----:B------:R-:W-:-:S03]  /*0500*/  IMAD R10, R8, 0x4, R25 ;  /* 0x00000004080a7824 */ /* 0x000fc600078e0219 */
[-C--:B---3--:R-:W-:Y:S01]  /*0510*/  FFMA R9, R22, -R6.reuse, R9 ;  /* 0x8000000616097223 */ /* 0x088fe20000000009 */
[----:B----4-:R-:W-:-:S04]  /*0520*/  FMUL R23, R23, -R6 ;  /* 0x8000000617177220 */ /* 0x010fc80000400000 */
[----:B------:R0:W-:Y:S04]  /*0530*/  STS [R4], R9 ;  /* 0x0000000904007388 */ /* 0x0001e80000000800 */
[----:B------:R0:W-:Y:S01]  /*0540*/  STS [R10], R23 ;  /* 0x000000170a007388 */ /* 0x0001e20000000800 */
[----:B-----5:R-:W-:Y:S01]  /*0550*/  FFMA R28, R28, -R2, R27 ;  /* 0x800000021c1c7223 */ /* 0x020fe2000000001b */
[----:B0-----:R-:W-:Y:S06]  /*0560*/  BRA `(.L_x_45) ;  /* 0x00000000003c7947 */ /* 0x001fec0003800000 */
.L_x_42:
[----:B0-----:R-:W2:Y:S04]  /*0570*/  LDG.E R9, desc[UR8][R18.64+0x4] ;  /* 0x0000040812097981 */ /* 0x001ea8000c1e1900 */
[----:B------:R-:W2:Y:S04]  /*0580*/  LDG.E R6, desc[UR8][R12.64] ;  /* 0x000000080c067981 */ /* 0x000ea8000c1e1900 */
[----:B------:R0:W5:Y:S01]  /*0590*/  LDG.E R28, desc[UR8][R4.64+0x4] ;  /* 0x00000408041c7981 */ /* 0x000162000c1e1900 */
[C---:B------:R-:W-:Y:S01]  /*05a0*/  VIADD R10, R0.reuse, 0x20 ;  /* 0x00000020000a7836 */ /* 0x040fe20000000000 */
[----:B------:R-:W-:-:S04]  /*05b0*/  IADD3 R14, PT, PT, R0, 0x40, RZ ;  /* 0x00000040000e7810 */ /* 0x000fc80007ffe0ff */
[C---:B------:R-:W-:Y:S02]  /*05c0*/  LEA R11, R3.reuse, R10, 0x18 ;  /* 0x0000000a030b7211 */ /* 0x040fe400078ec0ff */
[----:B------:R-:W-:Y:S02]  /*05d0*/  LEA R15, R3, R14, 0x18 ;  /* 0x0000000e030f7211 */ /* 0x000fe400078ec0ff */
[----:B------:R-:W-:Y:S02]  /*05e0*/  MOV R14, R20 ;  /* 0x00000014000e7202 */ /* 0x000fe40000000f00 */
[----:B------:R-:W-:Y:S01]  /*05f0*/  LEA R10, R8, R15, 0x2 ;  /* 0x0000000f080a7211 */ /* 0x000fe200078e10ff */
[----:B------:R-:W-:Y:S02]  /*0600*/  IMAD.MOV.U32 R15, RZ, RZ, R21 ;  /* 0x000000ffff0f7224 */ /* 0x000fe400078e0015 */
[----:B--2---:R-:W-:Y:S01]  /*0610*/  FFMA R6, R6, -R2, R9 ;  /* 0x8000000206067223 */ /* 0x004fe20000000009 */
[----:B------:R-:W-:-:S02]  /*0620*/  IMAD R9, R8, 0x4, R11 ;  /* 0x0000000408097824 */ /* 0x000fc400078e020b */
[----:B------:R-:W-:-:S03]  /*0630*/  IMAD.MOV.U32 R11, RZ, RZ, R2 ;  /* 0x000000ffff0b7224 */ /* 0x000fc600078e0002 */
[----:B------:R0:W-:Y:S04]  /*0640*/  STS [R9], R6 ;  /* 0x0000000609007388 */ /* 0x0001e80000000800 */
[----:B------:R0:W-:Y:S02]  /*0650*/  STS [R10], RZ ;  /* 0x000000ff0a007388 */ /* 0x0001e40000000800 */
.L_x_45:
[----:B------:R-:W-:Y:S05]  /*0660*/  BSYNC.RECONVERGENT B2 ;  /* 0x0000000000027941 */ /* 0x000fea0003800200 */
.L_x_41:
[----:B------:R-:W0:Y:S01]  /*0670*/  LDCU.64 UR4, c[0x0][0x398] ;  /* 0x00007300ff0477ac */ /* 0x000e220008000a00 */
[----:B------:R-:W1:Y:S01]  /*0680*/  LDC R2, c[0x0][0x3a8] ;  /* 0x0000ea00ff027b82 */ /* 0x000e620000000800 */
[----:B0-----:R-:W-:-:S04]  /*0690*/  LEA R4, P0, R14, UR4, 0x2 ;  /* 0x000000040e047c11 */ /* 0x001fc8000f8010ff */
[----:B------:R-:W-:-:S06]  /*06a0*/  LEA.HI.X R5, R14, UR5, R15, 0x2, P0 ;  /* 0x000000050e057c11 */ /* 0x000fcc00080f140f */
[----:B------:R-:W2:Y:S01]  /*06b0*/  LDG.E R5, desc[UR8][R4.64] ;  /* 0x0000000804057981 */ /* 0x000ea2000c1e1900 */
[----:B------:R-:W-:Y:S01]  /*06c0*/  IADD3 R6, PT, PT, R0, 0x60, RZ ;  /* 0x0000006000067810 */ /* 0x000fe20007ffe0ff */
[----:B------:R-:W-:Y:S01]  /*06d0*/  HFMA2 R22, -RZ, RZ, 0, 5.9604644775390625e-08 ;  /* 0x00000001ff167431 */ /* 0x000fe200000001ff */
[C---:B-1----:R-:W-:Y:S02]  /*06e0*/  ISETP.GE.AND P0, PT, R2.reuse, 0x6, PT ;  /* 0x000000060200780c */ /* 0x042fe40003f06270 */
[----:B------:R-:W-:Y:S02]  /*06f0*/  LEA R6, R3, R6, 0x18 ;  /* 0x0000000603067211 */ /* 0x000fe400078ec0ff */
[----:B------:R-:W-:-:S03]  /*0700*/  LEA.HI R2, R2, R2, RZ, 0x1 ;  /* 0x0000000202027211 */ /* 0x000fc600078f08ff */
[----:B------:R-:W-:Y:S02]  /*0710*/  IMAD R0, R8, 0x4, R6 ;  /* 0x0000000408007824 */ /* 0x000fe400078e0206 */
[----:B--2--5:R-:W-:Y:S01]  /*0720*/  FFMA R11, R5, -R11, R28 ;  /* 0x8000000b050b7223 */ /* 0x024fe2000000001c */
[----:B------:R-:W-:-:S04]  /*0730*/  SHF.R.S32.HI R5, RZ, 0x1, R2 ;  /* 0x00000001ff057819 */ /* 0x000fc80000011402 */
[----:B------:R0:W-:Y:S01]  /*0740*/  STS [R0], R11 ;  /* 0x0000000b00007388 */ /* 0x0001e20000000800 */
[----:B------:R-:W-:Y:S06]  /*0750*/  BAR.SYNC.DEFER_BLOCKING 0x0 ;  /* 0x0000000000007b1d */ /* 0x000fec0000010000 */
[----:B------:R-:W-:Y:S05]  /*0760*/  @!P0 BRA `(.L_x_46) ;  /* 0x0000000400d88947 */ /* 0x000fea0003800000 */
[----:B------:R-:W-:-:S07]  /*0770*/  IMAD.MOV.U32 R23, RZ, RZ, 0x2 ;  /* 0x00000002ff177424 */ /* 0x000fce00078e00ff */
.L_x_54:
[C---:B0-----:R-:W-:Y:S01]  /*0780*/  IADD3 R0, PT, PT, R23.reuse, -0x1, RZ ;  /* 0xffffffff17007810 */ /* 0x041fe20007ffe0ff */
[----:B------:R-:W-:Y:S01]  /*0790*/  IMAD.MOV.U32 R2, RZ, RZ, 0x8 ;  /* 0x00000008ff027424 */ /* 0x000fe200078e00ff */
[----:B------:R-:W-:Y:S01]  /*07a0*/  BSSY.RECONVERGENT B2, `(.L_x_47) ;  /* 0x000006e000027945 */ /* 0x000fe20003800200 */
[----:B------:R-:W-:Y:S02]  /*07b0*/  MOV R22, R23 ;  /* 0x0000001700167202 */ /* 0x000fe40000000f00 */
[----:B------:R-:W-:-:S04]  /*07c0*/  LOP3.LUT R0, R23, R0, RZ, 0xc, !PT ;  /* 0x0000000017007212 */ /* 0x000fc800078e0cff */
[----:B------:R-:W0:Y:S02]  /*07d0*/  POPC R31, R0 ;  /* 0x00000000001f7309 */ /* 0x000e240000000000 */
[----:B0-----:R-:W-:-:S04]  /*07e0*/  SHF.R.U32.HI R31, RZ, R31, R2 ;  /* 0x0000001fff1f7219 */ /* 0x001fc80000011602 */
[----:B------:R-:W-:-:S13]  /*07f0*/  ISETP.GE.U32.AND P0, PT, R8, R31, PT ;  /* 0x0000001f0800720c */ /* 0x000fda0003f06070 */
[----:B-1----:R-:W-:Y:S05]  /*0800*/  @P0 BRA `(.L_x_48) ;  /* 0x00000004009c0947 */ /* 0x002fea0003800000 */
[----:B------:R-:W0:Y:S01]  /*0810*/  S2R R3, SR_CgaCtaId ;  /* 0x0000000000037919 */ /* 0x000e220000008800 */
[----:B------:R-:W-:Y:S01]  /*0820*/  IMAD.IADD R0, R7, 0x1, -R8 ;  /* 0x0000000107007824 */ /* 0x000fe200078e0a08 */
[----:B------:R-:W-:Y:S01]  /*0830*/  MOV R24, 0x400 ;  /* 0x0000040000187802 */ /* 0x000fe20000000f00 */
[----:B------:R-:W-:Y:S01]  /*0840*/  BSSY.RECONVERGENT B3, `(.L_x_49) ;  /* 0x0000017000037945 */ /* 0x000fe20003800200 */
[----:B------:R-:W-:Y:S01]  /*0850*/  SHF.R.U32.HI R25, RZ, 0x1, R23 ;  /* 0x00000001ff197819 */ /* 0x000fe20000011617 */
[----:B------:R-:W-:Y:S01]  /*0860*/  IMAD R0, R0, R23, RZ ;  /* 0x0000001700007224 */ /* 0x000fe200078e02ff */
[----:B------:R-:W-:-:S03]  /*0870*/  IADD3 R2, PT, PT, R24, 0x20, RZ ;  /* 0x0000002018027810 */ /* 0x000fc60007ffe0ff */
[----:B------:R-:W-:Y:S01]  /*0880*/  IMAD.IADD R15, R0, 0x1, -R25 ;  /* 0x00000001000f7824 */ /* 0x000fe200078e0a19 */
[C---:B0-----:R-:W-:Y:S02]  /*0890*/  LEA R2, R3.reuse, R2, 0x18 ;  /* 0x0000000203027211 */ /* 0x041fe400078ec0ff */
[----:B------:R-:W-:Y:S02]  /*08a0*/  LEA R24, R3, R24, 0x18 ;  /* 0x0000001803187211 */ /* 0x000fe400078ec0ff */
[----:B------:R-:W-:-:S03]  /*08b0*/  LEA R14, R15, R2, 0x2 ;  /* 0x000000020f0e7211 */ /* 0x000fc600078e10ff */
[----:B------:R-:W-:Y:S02]  /*08c0*/  IMAD R11, R0, 0x4, R24 ;  /* 0x00000004000b7824 */ /* 0x000fe400078e0218 */
[----:B------:R-:W0:Y:S04]  /*08d0*/  LDS R4, [R14+-0x4] ;  /* 0xfffffc000e047984 */ /* 0x000e280000000800 */
[----:B------:R-:W1:Y:S01]  /*08e0*/  LDS R3, [R11+-0x4] ;  /* 0xfffffc000b037984 */ /* 0x000e620000000800 */
[----:B0-----:R-:W0:Y:S08]  /*08f0*/  MUFU.RCP R0, R4 ;  /* 0x0000000400007308 */ /* 0x001e300000001000 */
[----:B-1----:R-:W1:Y:S01]  /*0900*/  FCHK P0, R3, R4 ;  /* 0x0000000403007302 */ /* 0x002e620000000000 */
        /* <DEDUP_REMOVED lines=8> */
[----:B------:R-:W-:Y:S05]  /*0990*/  CALL.REL.NOINC `($__internal_1_$__cuda_sm3x_div_rn_noftz_f32_slowpath) ;  /* 0x0000001400647944 */ /* 0x000fea0003c00000 */
[----:B------:R-:W-:-:S07]  /*09a0*/  IMAD.MOV.U32 R2, RZ, RZ, R0 ;  /* 0x000000ffff027224 */ /* 0x000fce00078e0000 */
.L_x_50:
[----:B------:R-:W-:Y:S05]  /*09b0*/  BSYNC.RECONVERGENT B3 ;  /* 0x0000000000037941 */ /* 0x000fea0003800200 */
.L_x_49:
[----:B------:R-:W-:Y:S01]  /*09c0*/  LEA R24, R15, R24, 0x2 ;  /* 0x000000180f187211 */ /* 0x000fe200078e10ff */
[----:B------:R-:W-:-:S04]  /*09d0*/  VIADD R31, R31, 0xffffffff ;  /* 0xffffffff1f1f7836 */ /* 0x000fc80000000000 */
[----:B------:R-:W0:Y:S01]  /*09e0*/  LDS R3, [R24+-0x4] ;  /* 0xfffffc0018037984 */ /* 0x000e220000000800 */
[----:B------:R-:W-:Y:S01]  /*09f0*/  ISETP.GE.U32.AND P0, PT, R8, R31, PT ;  /* 0x0000001f0800720c */ /* 0x000fe20003f06070 */
[----:B0-----:R-:W-:-:S05]  /*0a00*/  FMUL R0, R3, -R2 ;  /* 0x8000000203007220 */ /* 0x001fca0000400000 */
[----:B------:R0:W-:Y:S07]  /*0a10*/  STS [R11+-0x4], R0 ;  /* 0xfffffc000b007388 */ /* 0x0001ee0000000800 */
[----:B------:R-:W-:Y:S05]  /*0a20*/  @P0 BRA `(.L_x_51) ;  /* 0x0000000000cc0947 */ /* 0x000fea0003800000 */
[----:B------:R-:W1:Y:S01]  /*0a30*/  S2R R9, SR_CgaCtaId ;  /* 0x0000000000097919 */ /* 0x000e620000008800 */
[----:B0-----:R-:W-:Y:S01]  /*0a40*/  IADD3 R0, PT, PT, R7, -R8, RZ ;  /* 0x8000000807007210 */ /* 0x001fe20007ffe0ff */
[----:B------:R-:W-:Y:S01]  /*0a50*/  BSSY.RECONVERGENT B3, `(.L_x_52) ;  /* 0x0000017000037945 */ /* 0x000fe20003800200 */
[----:B------:R-:W-:-:S03]  /*0a60*/  MOV R3, 0x400 ;  /* 0x0000040000037802 */ /* 0x000fc60000000f00 */
[----:B------:R-:W-:Y:S01]  /*0a70*/  IMAD R24, R0, R23, RZ ;  /* 0x0000001700187224 */ /* 0x000fe200078e02ff */
[C---:B------:R-:W-:Y:S01]  /*0a80*/  IADD3 R26, PT, PT, R3.reuse, 0x40, RZ ;  /* 0x00000040031a7810 */ /* 0x040fe20007ffe0ff */
[----:B------:R-:W-:-:S03]  /*0a90*/  VIADD R0, R3, 0x20 ;  /* 0x0000002003007836 */ /* 0x000fc60000000000 */
[----:B------:R-:W-:Y:S02]  /*0aa0*/  IADD3 R25, PT, PT, R25, R24, RZ ;  /* 0x0000001819197210 */ /* 0x000fe40007ffe0ff */
[C---:B-1----:R-:W-:Y:S02]  /*0ab0*/  LEA R0, R9.reuse, R0, 0x18 ;  /* 0x0000000009007211 */ /* 0x042fe400078ec0ff */
[----:B------:R-:W-:-:S03]  /*0ac0*/  LEA R26, R9, R26, 0x18 ;  /* 0x0000001a091a7211 */ /* 0x000fc600078ec0ff */
[----:B------:R-:W-:Y:S02]  /*0ad0*/  IMAD R0, R25, 0x4, R0 ;  /* 0x0000000419007824 */ /* 0x000fe400078e0200 */
[----:B------:R-:W-:-:S03]  /*0ae0*/  IMAD R24, R24, 0x4, R26 ;  /* 0x0000000418187824 */ /* 0x000fc600078e021a */
        /* <DEDUP_REMOVED lines=13> */
.L_x_53:
[----:B------:R-:W-:Y:S05]  /*0bc0*/  BSYNC.RECONVERGENT B3 ;  /* 0x0000000000037941 */ /* 0x000fea0003800200 */
.L_x_52:
[----:B------:R-:W-:Y:S01]  /*0bd0*/  IMAD R11, R23, 0x2, R11 ;  /* 0x00000002170b7824 */ /* 0x000fe200078e020b */
[----:B------:R-:W-:Y:S01]  /*0be0*/  LEA R26, R15, R26, 0x2 ;  /* 0x0000001a0f1a7211 */ /* 0x000fe200078e10ff */
[----:B------:R-:W-:Y:S02]  /*0bf0*/  IMAD R14, R23, 0x2, R14 ;  /* 0x00000002170e7824 */ /* 0x000fe400078e020e */
[----:B------:R-:W-:Y:S02]  /*0c00*/  IMAD R25, R25, 0x4, R6 ;  /* 0x0000000419197824 */ /* 0x000fe400078e0206 */
[----:B------:R-:W0:Y:S04]  /*0c10*/  LDS R11, [R11+-0x4] ;  /* 0xfffffc000b0b7984 */ /* 0x000e280000000800 */
[----:B------:R-:W1:Y:S04]  /*0c20*/  LDS R3, [R26+-0x4] ;  /* 0xfffffc001a037984 */ /* 0x000e680000000800 */
[----:B------:R-:W2:Y:S01]  /*0c30*/  LDS R10, [R14+-0x4] ;  /* 0xfffffc000e0a7984 */ /* 0x000ea20000000800 */
[----:B0-----:R-:W-:-:S04]  /*0c40*/  FMUL R4, R11, R0 ;  /* 0x000000000b047220 */ /* 0x001fc80000400000 */
[----:B-1----:R-:W-:Y:S01]  /*0c50*/  FFMA R3, R3, R2, R4 ;  /* 0x0000000203037223 */ /* 0x002fe20000000004 */
[----:B------:R-:W-:-:S03]  /*0c60*/  LEA R4, R23, R24, 0x1 ;  /* 0x0000001817047211 */ /* 0x000fc600078e08ff */
[----:B--2---:R-:W-:Y:S01]  /*0c70*/  FADD R3, -R3, R10 ;  /* 0x0000000a03037221 */ /* 0x004fe20000000100 */
[----:B------:R-:W-:-:S04]  /*0c80*/  LEA R10, R15, R6, 0x2 ;  /* 0x000000060f0a7211 */ /* 0x000fc800078e10ff */
[----:B------:R-:W-:Y:S01]  /*0c90*/  STS [R14+-0x4], R3 ;  /* 0xfffffc030e007388 */ /* 0x000fe20000000800 */
[----:B------:R-:W-:-:S03]  /*0ca0*/  IMAD R15, R23, 0x2, R10 ;  /* 0x00000002170f7824 */ /* 0x000fc600078e020a */
[----:B------:R-:W0:Y:S02]  /*0cb0*/  LDS R9, [R4+-0x4] ;  /* 0xfffffc0004097984 */ /* 0x000e240000000800 */
[----:B0-----:R-:W-:-:S05]  /*0cc0*/  FMUL R9, R9, -R0 ;  /* 0x8000000009097220 */ /* 0x001fca0000400000 */
[----:B------:R-:W-:Y:S04]  /*0cd0*/  STS [R24+-0x4], R9 ;  /* 0xfffffc0918007388 */ /* 0x000fe80000000800 */
[----:B------:R-:W0:Y:S04]  /*0ce0*/  LDS R25, [R25+-0x4] ;  /* 0xfffffc0019197984 */ /* 0x000e280000000800 */
[----:B------:R-:W1:Y:S04]  /*0cf0*/  LDS R11, [R10+-0x4] ;  /* 0xfffffc000a0b7984 */ /* 0x000e680000000800 */
[----:B------:R-:W2:Y:S01]  /*0d00*/  LDS R27, [R15+-0x4] ;  /* 0xfffffc000f1b7984 */ /* 0x000ea20000000800 */
[----:B0-----:R-:W-:-:S04]  /*0d10*/  FMUL R0, R25, R0 ;  /* 0x0000000019007220 */ /* 0x001fc80000400000 */
[----:B-1----:R-:W-:-:S04]  /*0d20*/  FFMA R0, R11, R2, R0 ;  /* 0x000000020b007223 */ /* 0x002fc80000000000 */
[----:B--2---:R-:W-:-:S05]  /*0d30*/  FADD R0, -R0, R27 ;  /* 0x0000001b00007221 */ /* 0x004fca0000000100 */
[----:B------:R0:W-:Y:S01]  /*0d40*/  STS [R15+-0x4], R0 ;  /* 0xfffffc000f007388 */ /* 0x0001e20000000800 */
[----:B------:R-:W-:Y:S05]  /*0d50*/  BRA `(.L_x_48) ;  /* 0x0000000000487947 */ /* 0x000fea0003800000 */
.L_x_51:
[----:B------:R-:W1:Y:S01]  /*0d60*/  S2UR UR5, SR_CgaCtaId ;  /* 0x00000000000579c3 */ /* 0x000e620000008800 */
[----:B------:R-:W-:Y:S01]  /*0d70*/  UMOV UR4, 0x400 ;  /* 0x0000040000047882 */ /* 0x000fe20000000000 */
[----:B0-----:R-:W-:Y:S01]  /*0d80*/  LEA R11, R23, R14, 0x1 ;  /* 0x0000000e170b7211 */ /* 0x001fe200078e08ff */
[----:B------:R-:W-:Y:S01]  /*0d90*/  UIADD3 UR4, UPT, UPT, UR4, 0x40, URZ ;  /* 0x0000004004047890 */ /* 0x000fe2000fffe0ff */
[----:B------:R-:W-:-:S03]  /*0da0*/  IMAD R14, R15, 0x4, R6 ;  /* 0x000000040f0e7824 */ /* 0x000fc600078e0206 */
[----:B------:R-:W-:Y:S01]  /*0db0*/  LDS R0, [R11+-0x4] ;  /* 0xfffffc000b007984 */ /* 0x000fe20000000800 */
[----:B-1----:R-:W-:-:S06]  /*0dc0*/  ULEA UR4, UR5, UR4, 0x18 ;  /* 0x0000000405047291 */ /* 0x002fcc000f8ec0ff */
[----:B------:R-:W-:Y:S01]  /*0dd0*/  LEA R10, R15, UR4, 0x2 ;  /* 0x000000040f0a7c11 */ /* 0x000fe2000f8e10ff */
[----:B------:R-:W-:-:S04]  /*0de0*/  IMAD R15, R23, 0x2, R14 ;  /* 0x00000002170f7824 */ /* 0x000fc800078e020e */
[----:B------:R-:W0:Y:S02]  /*0df0*/  LDS R3, [R10+-0x4] ;  /* 0xfffffc000a037984 */ /* 0x000e240000000800 */
[----:B0-----:R-:W-:Y:S01]  /*0e00*/  FFMA R0, R3, -R2, R0 ;  /* 0x8000000203007223 */ /* 0x001fe20000000000 */
[----:B------:R-:W-:-:S04]  /*0e10*/  LEA R3, R23, R10, 0x1 ;  /* 0x0000000a17037211 */ /* 0x000fc800078e08ff */
[----:B------:R-:W-:Y:S04]  /*0e20*/  STS [R11+-0x4], R0 ;  /* 0xfffffc000b007388 */ /* 0x000fe80000000800 */
[----:B------:R-:W-:Y:S04]  /*0e30*/  STS [R3+-0x4], RZ ;  /* 0xfffffcff03007388 */ /* 0x000fe80000000800 */
[----:B------:R-:W-:Y:S04]  /*0e40*/  LDS R9, [R14+-0x4] ;  /* 0xfffffc000e097984 */ /* 0x000fe80000000800 */
[----:B------:R-:W0:Y:S02]  /*0e50*/  LDS R4, [R15+-0x4] ;  /* 0xfffffc000f047984 */ /* 0x000e240000000800 */
[----:B0-----:R-:W-:-:S05]  /*0e60*/  FFMA R4, R9, -R2, R4 ;  /* 0x8000000209047223 */ /* 0x001fca0000000004 */
[----:B------:R1:W-:Y:S02]  /*0e70*/  STS [R15+-0x4], R4 ;  /* 0xfffffc040f007388 */ /* 0x0003e40000000800 */
.L_x_48:
[----:B------:R-:W-:Y:S05]  /*0e80*/  BSYNC.RECONVERGENT B2 ;  /* 0x0000000000027941 */ /* 0x000fea0003800200 */
.L_x_47:
[----:B------:R-:W-:-:S04]  /*0e90*/  SHF.L.U32 R23, R23, 0x1, RZ ;  /* 0x0000000117177819 */ /* 0x000fc800000006ff */
[----:B------:R-:W-:-:S13]  /*0ea0*/  ISETP.GE.AND P0, PT, R23, R5, PT ;  /* 0x000000051700720c */ /* 0x000fda0003f06270 */
[----:B------:R-:W-:Y:S05]  /*0eb0*/  @!P0 BRA `(.L_x_54) ;  /* 0xfffffff800308947 */ /* 0x000fea000383ffff */
[----:B------:R-:W-:-:S07]  /*0ec0*/  LOP3.LUT R22, R22, 0x7ffffffe, RZ, 0xc0, !PT ;  /* 0x7ffffffe16167812 */ /* 0x000fce00078ec0ff */
.L_x_46:
[----:B------:R-:W-:Y:S01]  /*0ed0*/  BAR.SYNC.DEFER_BLOCKING 0x0 ;  /* 0x0000000000007b1d */ /* 0x000fe20000010000 */
[----:B------:R-:W-:-:S05]  /*0ee0*/  ISETP.NE.AND P0, PT, R8, RZ, PT ;  /* 0x000000ff0800720c */ /* 0x000fca0003f05270 */
[----:B------:R-:W-:Y:S08]  /*0ef0*/  BSSY.RECONVERGENT B2, `(.L_x_55) ;  /* 0x000005b000027945 */ /* 0x000ff00003800200 */
[----:B------:R-:W-:Y:S05]  /*0f00*/  @P0 BRA `(.L_x_56) ;  /* 0x0000000400640947 */ /* 0x000fea0003800000 */
[----:B------:R-:W0:Y:S01]  /*0f10*/  S2R R9, SR_CgaCtaId ;  /* 0x0000000000097919 */ /* 0x000e220000008800 */
[----:B------:R-:W2:Y:S01]  /*0f20*/  LDC R3, c[0x0][0x3a8] ;  /* 0x0000ea00ff037b82 */ /* 0x000ea20000000800 */
[----:B------:R-:W-:Y:S01]  /*0f30*/  MOV R2, 0x400 ;  /* 0x0000040000027802 */ /* 0x000fe20000000f00 */
[----:B------:R-:W-:Y:S03]  /*0f40*/  BSSY.RECONVERGENT B3, `(.L_x_57) ;  /* 0x000001c000037945 */ /* 0x000fe60003800200 */
[----:B0-----:R-:W-:Y:S02]  /*0f50*/  LEA R0, R9, R2, 0x18 ;  /* 0x0000000209007211 */ /* 0x001fe400078ec0ff */
[----:B------:R-:W-:-:S03]  /*0f60*/  IADD3 R2, PT, PT, R2, 0x20, RZ ;  /* 0x0000002002027810 */ /* 0x000fc60007ffe0ff */
[----:B------:R-:W-:Y:S01]  /*0f70*/  IMAD R23, R5, 0x4, R0 ;  /* 0x0000000405177824 */ /* 0x000fe200078e0200 */
[----:B--2---:R-:W-:Y:S02]  /*0f80*/  SHF.R.S32.HI R0, RZ, 0x1f, R3 ;  /* 0x0000001fff007819 */ /* 0x004fe40000011403 */
[----:B------:R-:W-:Y:S02]  /*0f90*/  LEA R2, R9, R2, 0x18 ;  /* 0x0000000209027211 */ /* 0x000fe400078ec0ff */
[----:B------:R-:W-:Y:S01]  /*0fa0*/  LEA.HI R0, R0, R3, RZ, 0x2 ;  /* 0x0000000300007211 */ /* 0x000fe200078f10ff */
[----:B------:R-:W0:Y:S03]  /*0fb0*/  LDS R23, [R23+-0x4] ;  /* 0xfffffc0017177984 */ /* 0x000e260000000800 */
[----:B-1----:R-:W-:Y:S01]  /*0fc0*/  LOP3.LUT R15, R0, 0xfffffffc, RZ, 0xc0, !PT ;  /* 0xfffffffc000f7812 */ /* 0x002fe200078ec0ff */
[----:B------:R-:W-:-:S03]  /*0fd0*/  IMAD R0, R5, 0x4, R6 ;  /* 0x0000000405007824 */ /* 0x000fc600078e0206 */
[----:B------:R-:W-:Y:S01]  /*0fe0*/  IADD3 R11, PT, PT, R2, R15, RZ ;  /* 0x0000000f020b7210 */ /* 0x000fe20007ffe0ff */
[----:B------:R-:W-:Y:S02]  /*0ff0*/  IMAD.IADD R14, R6, 0x1, R15 ;  /* 0x00000001060e7824 */ /* 0x000fe400078e020f */
[----:B------:R-:W-:Y:S04]  /*1000*/  LDS R0, [R0+-0x4] ;  /* 0xfffffc0000007984 */ /* 0x000fe80000000800 */
[----:B------:R-:W1:Y:S04]  /*1010*/  LDS R11, [R11+-0x4] ;  /* 0xfffffc000b0b7984 */ /* 0x000e680000000800 */
[----:B------:R-:W2:Y:S01]  /*1020*/  LDS R14, [R14+-0x4] ;  /* 0xfffffc000e0e7984 */ /* 0x000ea20000000800 */
[----:B0-----:R-:W0:Y:S01]  /*1030*/  MUFU.RCP R4, R23 ;  /* 0x0000001700047308 */ /* 0x001e220000001000 */
[----:B-1----:R-:W-:Y:S01]  /*1040*/  FMUL R3, R0, R11 ;  /* 0x0000000b00037220 */ /* 0x002fe20000400000 */
[----:B0-----:R-:W-:-:S06]  /*1050*/  FFMA R9, -R23, R4, 1 ;  /* 0x3f80000017097423 */ /* 0x001fcc0000000104 */
[----:B------:R-:W0:Y:S01]  /*1060*/  FCHK P0, R3, R23 ;  /* 0x0000001703007302 */ /* 0x000e220000000000 */
[----:B------:R-:W-:-:S04]  /*1070*/  FFMA R4, R4, R9, R4 ;  /* 0x0000000904047223 */ /* 0x000fc80000000004 */
[----:B------:R-:W-:-:S04]  /*1080*/  FFMA R9, R3, R4, RZ ;  /* 0x0000000403097223 */ /* 0x000fc800000000ff */
[----:B------:R-:W-:-:S04]  /*1090*/  FFMA R10, -R23, R9, R3 ;  /* 0x00000009170a7223 */ /* 0x000fc80000000103 */
[----:B------:R-:W-:Y:S01]  /*10a0*/  FFMA R9, R4, R10, R9 ;  /* 0x0000000a04097223 */ /* 0x000fe20000000009 */
[----:B0-2---:R-:W-:Y:S06]  /*10b0*/  @!P0 BRA `(.L_x_58) ;  /* 0x0000000000108947 */ /* 0x005fec0003800000 */
[----:B------:R-:W-:Y:S02]  /*10c0*/  MOV R0, R23 ;  /* 0x0000001700007202 */ /* 0x000fe40000000f00 */
[----:B------:R-:W-:-:S07]  /*10d0*/  MOV R10, 0x10f0 ;  /* 0x000010f0000a7802 */ /* 0x000fce0000000f00 */
[----:B------:R-:W-:Y:S05]  /*10e0*/  CALL.REL.NOINC `($__internal_1_$__cuda_sm3x_div_rn_noftz_f32_slowpath) ;  /* 0x0000000c00907944 */ /* 0x000fea0003c00000 */
[----:B------:R-:W-:-:S07]  /*10f0*/  IMAD.MOV.U32 R9, RZ, RZ, R0 ;  /* 0x000000ffff097224 */ /* 0x000fce00078e0000 */
.L_x_58:
[----:B------:R-:W-:Y:S05]  /*1100*/  BSYNC.RECONVERGENT B3 ;  /* 0x0000000000037941 */ /* 0x000fea0003800200 */
.L_x_57:
[----:B------:R-:W-:Y:S01]  /*1110*/  LEA R2, R5, R2, 0x2 ;  /* 0x0000000205027211 */ /* 0x000fe200078e10ff */
[----:B------:R-:W0:Y:S01]  /*1120*/  MUFU.RCP R0, R23 ;  /* 0x0000001700007308 */ /* 0x000e220000001000 */
[----:B------:R-:W1:Y:S01]  /*1130*/  S2UR UR5, SR_CgaCtaId ;  /* 0x00000000000579c3 */ /* 0x000e620000008800 */
[----:B------:R-:W-:Y:S02]  /*1140*/  UMOV UR4, 0x400 ;  /* 0x0000040000047882 */ /* 0x000fe40000000000 */
[----:B------:R-:W-:Y:S01]  /*1150*/  UIADD3 UR4, UPT, UPT, UR4, 0x40, URZ ;  /* 0x0000004004047890 */ /* 0x000fe2000fffe0ff */
[----:B------:R-:W2:Y:S01]  /*1160*/  LDS R2, [R2+-0x4] ;  /* 0xfffffc0002027984 */ /* 0x000ea20000000800 */
[----:B0-----:R-:W-:-:S04]  /*1170*/  FFMA R3, -R23, R0, 1 ;  /* 0x3f80000017037423 */ /* 0x001fc80000000100 */
[----:B------:R-:W-:Y:S01]  /*1180*/  FFMA R0, R0, R3, R0 ;  /* 0x0000000300007223 */ /* 0x000fe20000000000 */
[----:B-1----:R-:W-:-:S09]  /*1190*/  ULEA UR4, UR5, UR4, 0x18 ;  /* 0x0000000405047291 */ /* 0x002fd2000f8ec0ff */
[----:B------:R-:W0:Y:S01]  /*11a0*/  LDS R15, [R15+UR4+-0x4] ;  /* 0xfffffc040f0f7984 */ /* 0x000e220008000800 */
[----:B--2---:R-:W-:Y:S01]  /*11b0*/  FMUL R3, R11, R2 ;  /* 0x000000020b037220 */ /* 0x004fe20000400000 */
[----:B------:R-:W-:-:S03]  /*11c0*/  FADD R2, R14, -R9 ;  /* 0x800000090e027221 */ /* 0x000fc60000000000 */
[----:B------:R-:W1:Y:S01]  /*11d0*/  FCHK P0, R3, R23 ;  /* 0x0000001703007302 */ /* 0x000e620000000000 */
[----:B------:R-:W-:-:S04]  /*11e0*/  FFMA R4, R0, R3, RZ ;  /* 0x0000000300047223 */ /* 0x000fc800000000ff */
[----:B------:R-:W-:-:S04]  /*11f0*/  FFMA R25, -R23, R4, R3 ;  /* 0x0000000417197223 */ /* 0x000fc80000000103 */
[----:B------:R-:W-:Y:S01]  /*1200*/  FFMA R0, R0, R25, R4 ;  /* 0x0000001900007223 */ /* 0x000fe20000000004 */
[----:B-1----:R-:W-:Y:S06]  /*1210*/  @!P0 BRA `(.L_x_59) ;  /* 0x00000000000c8947 */ /* 0x002fec0003800000 */
[----:B------:R-:W-:Y:S01]  /*1220*/  IMAD.MOV.U32 R0, RZ, RZ, R23 ;  /* 0x000000ffff007224 */ /* 0x000fe200078e0017 */
[----:B------:R-:W-:-:S07]  /*1230*/  MOV R10, 0x1250 ;  /* 0x00001250000a7802 */ /* 0x000fce0000000f00 */
[----:B0-----:R-:W-:Y:S05]  /*1240*/  CALL.REL.NOINC `($__internal_1_$__cuda_sm3x_div_rn_noftz_f32_slowpath) ;  /* 0x0000000c00387944 */ /* 0x001fea0003c00000 */
.L_x_59:
[----:B0-----:R-:W-:Y:S01]  /*1250*/  FADD R9, R15, -R0 ;  /* 0x800000000f097221 */ /* 0x001fe20000000000 */
[----:B------:R-:W-:Y:S03]  /*1260*/  BSSY.RECONVERGENT B3, `(.L_x_60) ;  /* 0x000000d000037945 */ /* 0x000fe60003800200 */
[----:B------:R-:W0:Y:S08]  /*1270*/  MUFU.RCP R0, R9 ;  /* 0x0000000900007308 */ /* 0x000e300000001000 */
[----:B------:R-:W1:Y:S01]  /*1280*/  FCHK P0, R2, R9 ;  /* 0x0000000902007302 */ /* 0x000e620000000000 */
[----:B0-----:R-:W-:-:S04]  /*1290*/  FFMA R3, -R9, R0, 1 ;  /* 0x3f80000009037423 */ /* 0x001fc80000000100 */
[----:B------:R-:W-:-:S04]  /*12a0*/  FFMA R3, R0, R3, R0 ;  /* 0x0000000300037223 */ /* 0x000fc80000000000 */
[----:B------:R-:W-:-:S04]  /*12b0*/  FFMA R0, R2, R3, RZ ;  /* 0x0000000302007223 */ /* 0x000fc800000000ff */
[----:B------:R-:W-:-:S04]  /*12c0*/  FFMA R4, -R9, R0, R2 ;  /* 0x0000000009047223 */ /* 0x000fc80000000102 */
[----:B------:R-:W-:Y:S01]  /*12d0*/  FFMA R0, R3, R4, R0 ;  /* 0x0000000403007223 */ /* 0x000fe20000000000 */
[----:B-1----:R-:W-:Y:S06]  /*12e0*/  @!P0 BRA `(.L_x_61) ;  /* 0x0000000000108947 */ /* 0x002fec0003800000 */
[----:B------:R-:W-:Y:S01]  /*12f0*/  MOV R3, R2 ;  /* 0x0000000200037202 */ /* 0x000fe20000000f00 */
[----:B------:R-:W-:Y:S01]  /*1300*/  IMAD.MOV.U32 R0, RZ, RZ, R9 ;  /* 0x000000ffff007224 */ /* 0x000fe200078e0009 */
[----:B------:R-:W-:-:S07]  /*1310*/  MOV R10, 0x1330 ;  /* 0x00001330000a7802 */ /* 0x000fce0000000f00 */
[----:B------:R-:W-:Y:S05]  /*1320*/  CALL.REL.NOINC `($__internal_1_$__cuda_sm3x_div_rn_noftz_f32_slowpath) ;  /* 0x0000000c00007944 */ /* 0x000fea0003c00000 */
.L_x_61:
[----:B------:R-:W-:Y:S05]  /*1330*/  BSYNC.RECONVERGENT B3 ;  /* 0x0000000000037941 */ /* 0x000fea0003800200 */
.L_x_60:
[----:B------:R-:W0:Y:S01]  /*1340*/  LDC R3, c[0x0][0x3a8] ;  /* 0x0000ea00ff037b82 */ /* 0x000e220000000800 */
[----:B------:R-:W1:Y:S01]  /*1350*/  MUFU.RCP R2, R11 ;  /* 0x0000000b00027308 */ /* 0x000e620000001000 */
[----:B------:R-:W-:Y:S06]  /*1360*/  BSSY.RECONVERGENT B3, `(.L_x_62) ;  /* 0x0000010000037945 */ /* 0x000fec0003800200 */
[----:B------:R-:W0:Y:S01]  /*1370*/  LDC.64 R24, c[0x0][0x3a0] ;  /* 0x0000e800ff187b82 */ /* 0x000e220000000a00 */
[----:B-1----:R-:W-:-:S04]  /*1380*/  FFMA R9, -R11, R2, 1 ;  /* 0x3f8000000b097423 */ /* 0x002fc80000000102 */
[----:B------:R-:W-:Y:S01]  /*1390*/  FFMA R2, R2, R9, R2 ;  /* 0x0000000902027223 */ /* 0x000fe20000000002 */
[----:B0-----:R-:W-:-:S04]  /*13a0*/  IMAD.WIDE R24, R3, 0x4, R24 ;  /* 0x0000000403187825 */ /* 0x001fc800078e0218 */
[----:B------:R-:W-:Y:S01]  /*13b0*/  FFMA R3, -R15, R0, R14 ;  /* 0x000000000f037223 */ /* 0x000fe2000000010e */
[----:B------:R0:W-:Y:S03]  /*13c0*/  STG.E desc[UR8][R24.64+-0x4], R0 ;  /* 0xfffffc0018007986 */ /* 0x0001e6000c101908 */
[----:B------:R-:W1:Y:S01]  /*13d0*/  FCHK P0, R3, R11 ;  /* 0x0000000b03007302 */ /* 0x000e620000000000 */
[----:B------:R-:W-:-:S04]  /*13e0*/  FFMA R9, R3, R2, RZ ;  /* 0x0000000203097223 */ /* 0x000fc800000000ff */
[----:B------:R-:W-:-:S04]  /*13f0*/  FFMA R4, -R11, R9, R3 ;  /* 0x000000090b047223 */ /* 0x000fc80000000103 */
[----:B------:R-:W-:Y:S01]  /*1400*/  FFMA R9, R2, R4, R9 ;  /* 0x0000000402097223 */ /* 0x000fe20000000009 */
[----:B01----:R-:W-:Y:S06]  /*1410*/  @!P0 BRA `(.L_x_63) ;  /* 0x0000000000108947 */ /* 0x003fec0003800000 */
[----:B------:R-:W-:Y:S02]  /*1420*/  MOV R0, R11 ;  /* 0x0000000b00007202 */ /* 0x000fe40000000f00 */
[----:B------:R-:W-:-:S07]  /*1430*/  MOV R10, 0x1450 ;  /* 0x00001450000a7802 */ /* 0x000fce0000000f00 */
[----:B------:R-:W-:Y:S05]  /*1440*/  CALL.REL.NOINC `($__internal_1_$__cuda_sm3x_div_rn_noftz_f32_slowpath) ;  /* 0x0000000800b87944 */ /* 0x000fea0003c00000 */
[----:B------:R-:W-:-:S07]  /*1450*/  IMAD.MOV.U32 R9, RZ, RZ, R0 ;  /* 0x000000ffff097224 */ /* 0x000fce00078e0000 */
.L_x_63:
[----:B------:R-:W-:Y:S05]  /*1460*/  BSYNC.RECONVERGENT B3 ;  /* 0x0000000000037941 */ /* 0x000fea0003800200 */
.L_x_62:
[----:B------:R-:W0:Y:S02]  /*1470*/  LDC.64 R2, c[0x0][0x3a0] ;  /* 0x0000e800ff027b82 */ /* 0x000e240000000a00 */
[----:B0-----:R-:W-:-:S05]  /*1480*/  IMAD.WIDE R2, R5, 0x4, R2 ;  /* 0x0000000405027825 */ /* 0x001fca00078e0202 */
[----:B------:R2:W-:Y:S02]  /*1490*/  STG.E desc[UR8][R2.64+-0x4], R9 ;  /* 0xfffffc0902007986 */ /* 0x0005e4000c101908 */
.L_x_56:
[----:B------:R-:W-:Y:S05]  /*14a0*/  BSYNC.RECONVERGENT B2 ;  /* 0x0000000000027941 */ /* 0x000fea0003800200 */
.L_x_55:
[----:B------:R-:W-:-:S13]  /*14b0*/  ISETP.GE.U32.AND P0, PT, R22, 0x2, PT ;  /* 0x000000021600780c */ /* 0x000fda0003f06070 */
[----:B------:R-:W-:Y:S05]  /*14c0*/  @!P0 BRA `(.L_x_64) ;  /* 0x0000000400a08947 */ /* 0x000fea0003800000 */
[----:B------:R-:W3:Y:S01]  /*14d0*/  S2UR UR5, SR_CgaCtaId ;  /* 0x00000000000579c3 */ /* 0x000ee20000008800 */
[----:B------:R-:W-:Y:S02]  /*14e0*/  UMOV UR4, 0x400 ;  /* 0x0000040000047882 */ /* 0x000fe40000000000 */
[----:B------:R-:W-:-:S05]  /*14f0*/  UIADD3 UR4, UPT, UPT, UR4, 0x40, URZ ;  /* 0x0000004004047890 */ /* 0x000fca000fffe0ff */
[----:B01----:R-:W0:Y:S01]  /*1500*/  LDC.64 R14, c[0x0][0x3a0] ;  /* 0x0000e800ff0e7b82 */ /* 0x003e220000000a00 */
[----:B---3--:R-:W-:-:S12]  /*1510*/  ULEA UR4, UR5, UR4, 0x18 ;  /* 0x0000000405047291 */ /* 0x008fd8000f8ec0ff */
.L_x_72:
[----:B-12---:R-:W1:Y:S01]  /*1520*/  I2F.U32.RP R0, R22 ;  /* 0x0000001600007306 */ /* 0x006e620000209000 */
[----:B------:R-:W-:Y:S01]  /*1530*/  ISETP.NE.U32.AND P2, PT, R22, RZ, PT ;  /* 0x000000ff1600720c */ /* 0x000fe20003f45070 */
[----:B------:R-:W-:Y:S06]  /*1540*/  BSSY.RECONVERGENT B2, `(.L_x_65) ;  /* 0x000005d000027945 */ /* 0x000fec0003800200 */
[----:B-1----:R-:W2:Y:S02]  /*1550*/  MUFU.RCP R0, R0 ;  /* 0x0000000000007308 */ /* 0x002ea40000001000 */
[----:B--2---:R-:W-:-:S06]  /*1560*/  IADD3 R2, PT, PT, R0, 0xffffffe, RZ ;  /* 0x0ffffffe00027810 */ /* 0x004fcc0007ffe0ff */
[----:B------:R1:W2:Y:S02]  /*1570*/  F2I.FTZ.U32.TRUNC.NTZ R3, R2 ;  /* 0x0000000200037305 */ /* 0x0002a4000021f000 */
[----:B-1----:R-:W-:Y:S02]  /*1580*/  HFMA2 R2, -RZ, RZ, 0, 0 ;  /* 0x00000000ff027431 */ /* 0x002fe400000001ff */
[----:B--2---:R-:W-:-:S04]  /*1590*/  IMAD.MOV R5, RZ, RZ, -R3 ;  /* 0x000000ffff057224 */ /* 0x004fc800078e0a03 */
[----:B------:R-:W-:-:S04]  /*15a0*/  IMAD R5, R5, R22, RZ ;  /* 0x0000001605057224 */ /* 0x000fc800078e02ff */
[----:B------:R-:W-:-:S06]  /*15b0*/  IMAD.HI.U32 R3, R3, R5, R2 ;  /* 0x0000000503037227 */ /* 0x000fcc00078e0002 */
[----:B------:R-:W-:-:S04]  /*15c0*/  IMAD.HI.U32 R3, R3, 0x8, RZ ;  /* 0x0000000803037827 */ /* 0x000fc800078e00ff */
[----:B------:R-:W-:-:S04]  /*15d0*/  IMAD.MOV R5, RZ, RZ, -R3 ;  /* 0x000000ffff057224 */ /* 0x000fc800078e0a03 */
[----:B------:R-:W-:-:S05]  /*15e0*/  IMAD R5, R22, R5, 0x8 ;  /* 0x0000000816057424 */ /* 0x000fca00078e0205 */
[----:B------:R-:W-:-:S13]  /*15f0*/  ISETP.GE.U32.AND P0, PT, R5, R22, PT ;  /* 0x000000160500720c */ /* 0x000fda0003f06070 */
[----:B------:R-:W-:Y:S01]  /*1600*/  @P0 IADD3 R5, PT, PT, R5, -R22, RZ ;  /* 0x8000001605050210 */ /* 0x000fe20007ffe0ff */
[----:B------:R-:W-:-:S03]  /*1610*/  @P0 VIADD R3, R3, 0x1 ;  /* 0x0000000103030836 */ /* 0x000fc60000000000 */
[----:B------:R-:W-:-:S13]  /*1620*/  ISETP.GE.U32.AND P1, PT, R5, R22, PT ;  /* 0x000000160500720c */ /* 0x000fda0003f26070 */
[----:B------:R-:W-:Y:S02]  /*1630*/  @P1 IADD3 R3, PT, PT, R3, 0x1, RZ ;  /* 0x0000000103031810 */ /* 0x000fe40007ffe0ff */
[----:B------:R-:W-:-:S04]  /*1640*/  @!P2 LOP3.LUT R3, RZ, R22, RZ, 0x33, !PT ;  /* 0x00000016ff03a212 */ /* 0x000fc800078e33ff */
[----:B------:R-:W-:-:S13]  /*1650*/  ISETP.GE.U32.AND P0, PT, R8, R3, PT ;  /* 0x000000030800720c */ /* 0x000fda0003f06070 */
[----:B------:R-:W-:Y:S05]  /*1660*/  @P0 BRA `(.L_x_66) ;  /* 0x0000000400280947 */ /* 0x000fea0003800000 */
[----:B------:R-:W-:Y:S01]  /*1670*/  ISETP.NE.AND P0, PT, R8, RZ, PT ;  /* 0x000000ff0800720c */ /* 0x000fe20003f05270 */
[----:B------:R-:W-:-:S04]  /*1680*/  IMAD R0, R7, R22, RZ ;  /* 0x0000001607007224 */ /* 0x000fc800078e02ff */
[----:B------:R-:W-:-:S08]  /*1690*/  VIADD R5, R0, 0xffffffff ;  /* 0xffffffff00057836 */ /* 0x000fd00000000000 */
[----:B------:R-:W-:Y:S05]  /*16a0*/  @P0 BRA `(.L_x_67) ;  /* 0x0000000000840947 */ /* 0x000fea0003800000 */
[----:B------:R-:W-:-:S05]  /*16b0*/  IADD3 R3, PT, PT, R5, R22, RZ ;  /* 0x0000001605037210 */ /* 0x000fca0007ffe0ff */
[----:B0-----:R-:W-:-:S06]  /*16c0*/  IMAD.WIDE R2, R3, 0x4, R14 ;  /* 0x0000000403027825 */ /* 0x001fcc00078e020e */
[----:B------:R0:W2:Y:S01]  /*16d0*/  LDG.E R2, desc[UR8][R2.64] ;  /* 0x0000000802027981 */ /* 0x0000a2000c1e1900 */
[----:B------:R-:W1:Y:S01]  /*16e0*/  S2UR UR6, SR_CgaCtaId ;  /* 0x00000000000679c3 */ /* 0x000e620000008800 */
[----:B------:R-:W-:Y:S01]  /*16f0*/  VIADD R0, R0, 0xfffffffe ;  /* 0xfffffffe00007836 */ /* 0x000fe20000000000 */
[----:B------:R-:W-:Y:S01]  /*1700*/  UMOV UR5, 0x400 ;  /* 0x0000040000057882 */ /* 0x000fe20000000000 */
[----:B------:R-:W-:Y:S01]  /*1710*/  BSSY.RECONVERGENT B3, `(.L_x_68) ;  /* 0x0000017000037945 */ /* 0x000fe20003800200 */
[----:B------:R-:W-:Y:S02]  /*1720*/  UIADD3 UR5, UPT, UPT, UR5, 0x20, URZ ;  /* 0x0000002005057890 */ /* 0x000fe4000fffe0ff */
[----:B------:R-:W-:-:S04]  /*1730*/  LEA.HI R0, R0, R0, RZ, 0x1 ;  /* 0x0000000000007211 */ /* 0x000fc800078f08ff */
[----:B------:R-:W-:-:S04]  /*1740*/  SHF.L.U32 R0, R0, 0x1, RZ ;  /* 0x0000000100007819 */ /* 0x000fc800000006ff */
[----:B------:R-:W-:-:S05]  /*1750*/  LOP3.LUT R9, R0, 0xfffffffc, RZ, 0xc0, !PT ;  /* 0xfffffffc00097812 */ /* 0x000fca00078ec0ff */
[----:B------:R-:W-:Y:S01]  /*1760*/  IMAD.IADD R0, R6, 0x1, R9 ;  /* 0x0000000106007824 */ /* 0x000fe200078e0209 */
[----:B0-----:R-:W-:Y:S01]  /*1770*/  LDS R3, [R9+UR4] ;  /* 0x0000000409037984 */ /* 0x001fe20008000800 */
[----:B-1----:R-:W-:-:S04]  /*1780*/  ULEA UR5, UR6, UR5, 0x18 ;  /* 0x0000000506057291 */ /* 0x002fc8000f8ec0ff */
[----:B------:R-:W-:Y:S05]  /*1790*/  LDS R0, [R0] ;  /* 0x0000000000007984 */ /* 0x000fea0000000800 */
[----:B------:R-:W0:Y:S02]  /*17a0*/  LDS R10, [R9+UR5] ;  /* 0x00000005090a7984 */ /* 0x000e240008000800 */
[----:B0-----:R-:W0:Y:S02]  /*17b0*/  MUFU.RCP R4, R10 ;  /* 0x0000000a00047308 */ /* 0x001e240000001000 */
[----:B0-----:R-:W-:-:S04]  /*17c0*/  FFMA R11, -R10, R4, 1 ;  /* 0x3f8000000a0b7423 */ /* 0x001fc80000000104 */
[----:B------:R-:W-:Y:S01]  /*17d0*/  FFMA R4, R4, R11, R4 ;  /* 0x0000000b04047223 */ /* 0x000fe20000000004 */
[----:B--2---:R-:W-:-:S04]  /*17e0*/  FFMA R3, -R3, R2, R0 ;  /* 0x0000000203037223 */ /* 0x004fc80000000100 */
[----:B------:R-:W0:Y:S01]  /*17f0*/  FCHK P0, R3, R10 ;  /* 0x0000000a03007302 */ /* 0x000e220000000000 */
[----:B------:R-:W-:-:S04]  /*1800*/  FFMA R11, R3, R4, RZ ;  /* 0x00000004030b7223 */ /* 0x000fc800000000ff */
[----:B------:R-:W-:-:S04]  /*1810*/  FFMA R2, -R10, R11, R3 ;  /* 0x0000000b0a027223 */ /* 0x000fc80000000103 */
[----:B------:R-:W-:Y:S01]  /*1820*/  FFMA R11, R4, R2, R11 ;  /* 0x00000002040b7223 */ /* 0x000fe2000000000b */
[----:B0-----:R-:W-:Y:S06]  /*1830*/  @!P0 BRA `(.L_x_69) ;  /* 0x0000000000108947 */ /* 0x001fec0003800000 */
[----:B------:R-:W-:Y:S02]  /*1840*/  MOV R0, R10 ;  /* 0x0000000a00007202 */ /* 0x000fe40000000f00 */
[----:B------:R-:W-:-:S07]  /*1850*/  MOV R10, 0x1870 ;  /* 0x00001870000a7802 */ /* 0x000fce0000000f00 */
[----:B------:R-:W-:Y:S05]  /*1860*/  CALL.REL.NOINC `($__internal_1_$__cuda_sm3x_div_rn_noftz_f32_slowpath) ;  /* 0x0000000400b07944 */ /* 0x000fea0003c00000 */
[----:B------:R-:W-:-:S07]  /*1870*/  IMAD.MOV.U32 R11, RZ, RZ, R0 ;  /* 0x000000ffff0b7224 */ /* 0x000fce00078e0000 */
.L_x_69:
[----:B------:R-:W-:Y:S05]  /*1880*/  BSYNC.RECONVERGENT B3 ;  /* 0x0000000000037941 */ /* 0x000fea0003800200 */
.L_x_68:
[----:B------:R-:W-:-:S05]  /*1890*/  IMAD.WIDE R2, R5, 0x4, R14 ;  /* 0x0000000405027825 */ /* 0x000fca00078e020e */
[----:B------:R1:W-:Y:S01]  /*18a0*/  STG.E desc[UR8][R2.64], R11 ;  /* 0x0000000b02007986 */ /* 0x0003e2000c101908 */
[----:B------:R-:W-:Y:S05]  /*18b0*/  BRA `(.L_x_66) ;  /* 0x0000000000947947 */ /* 0x000fea0003800000 */
.L_x_67:
[C---:B------:R-:W-:Y:S01]  /*18c0*/  IADD3 R25, PT, PT, R5.reuse, -R22, RZ ;  /* 0x8000001605197210 */ /* 0x040fe20007ffe0ff */
[----:B------:R-:W-:-:S04]  /*18d0*/  IMAD.IADD R3, R5, 0x1, R22 ;  /* 0x0000000105037824 */ /* 0x000fc800078e0216 */
[----:B0-----:R-:W-:-:S04]  /*18e0*/  IMAD.WIDE R24, R25, 0x4, R14 ;  /* 0x0000000419187825 */ /* 0x001fc800078e020e */
[----:B------:R-:W-:Y:S01]  /*18f0*/  IMAD.WIDE R2, R3, 0x4, R14 ;  /* 0x0000000403027825 */ /* 0x000fe200078e020e */
[----:B------:R-:W2:Y:S04]  /*1900*/  LDG.E R4, desc[UR8][R24.64] ;  /* 0x0000000818047981 */ /* 0x000ea8000c1e1900 */
[----:B------:R0:W3:Y:S01]  /*1910*/  LDG.E R5, desc[UR8][R2.64] ;  /* 0x0000000802057981 */ /* 0x0000e2000c1e1900 */
[----:B------:R-:W1:Y:S01]  /*1920*/  S2UR UR6, SR_CgaCtaId ;  /* 0x00000000000679c3 */ /* 0x000e620000008800 */
[----:B------:R-:W-:Y:S01]  /*1930*/  IADD3 R0, PT, PT, R0, -0x2, RZ ;  /* 0xfffffffe00007810 */ /* 0x000fe20007ffe0ff */
[----:B------:R-:W-:Y:S01]  /*1940*/  UMOV UR5, 0x400 ;  /* 0x0000040000057882 */ /* 0x000fe20000000000 */
[----:B------:R-:W-:Y:S01]  /*1950*/  BSSY.RECONVERGENT B3, `(.L_x_70) ;  /* 0x0000019000037945 */ /* 0x000fe20003800200 */
[----:B------:R-:W-:Y:S01]  /*1960*/  UIADD3 UR7, UPT, UPT, UR5, 0x20, URZ ;  /* 0x0000002005077890 */ /* 0x000fe2000fffe0ff */
[----:B------:R-:W-:-:S05]  /*1970*/  LEA.HI R0, R0, R0, RZ, 0x1 ;  /* 0x0000000000007211 */ /* 0x000fca00078f08ff */
[----:B------:R-:W-:-:S05]  /*1980*/  IMAD.SHL.U32 R0, R0, 0x2, RZ ;  /* 0x0000000200007824 */ /* 0x000fca00078e00ff */
[----:B------:R-:W-:-:S04]  /*1990*/  LOP3.LUT R11, R0, 0xfffffffc, RZ, 0xc0, !PT ;  /* 0xfffffffc000b7812 */ /* 0x000fc800078ec0ff */
[----:B------:R-:W-:Y:S01]  /*19a0*/  IADD3 R23, PT, PT, R6, R11, RZ ;  /* 0x0000000b06177210 */ /* 0x000fe20007ffe0ff */
[----:B0-----:R-:W-:Y:S01]  /*19b0*/  LDS R2, [R11+UR4] ;  /* 0x000000040b027984 */ /* 0x001fe20008000800 */
[----:B-1----:R-:W-:-:S03]  /*19c0*/  ULEA UR7, UR6, UR7, 0x18 ;  /* 0x0000000706077291 */ /* 0x002fc6000f8ec0ff */
[----:B------:R-:W-:Y:S01]  /*19d0*/  LDS R0, [R23] ;  /* 0x0000000017007984 */ /* 0x000fe20000000800 */
[----:B------:R-:W-:-:S05]  /*19e0*/  ULEA UR5, UR6, UR5, 0x18 ;  /* 0x0000000506057291 */ /* 0x000fca000f8ec0ff */
[----:B------:R-:W0:Y:S04]  /*19f0*/  LDS R10, [R11+UR7] ;  /* 0x000000070b0a7984 */ /* 0x000e280008000800 */
[----:B------:R-:W2:Y:S01]  /*1a00*/  LDS R3, [R11+UR5] ;  /* 0x000000050b037984 */ /* 0x000ea20008000800 */
[----:B0-----:R-:W0:Y:S01]  /*1a10*/  MUFU.RCP R9, R10 ;  /* 0x0000000a00097308 */ /* 0x001e220000001000 */
[----:B--2---:R-:W-:Y:S01]  /*1a20*/  FFMA R3, -R3, R4, R0 ;  /* 0x0000000403037223 */ /* 0x004fe20000000100 */
[----:B0-----:R-:W-:-:S03]  /*1a30*/  FFMA R0, -R10, R9, 1 ;  /* 0x3f8000000a007423 */ /* 0x001fc60000000109 */
[----:B---3--:R-:W-:Y:S01]  /*1a40*/  FFMA R3, -R2, R5, R3 ;  /* 0x0000000502037223 */ /* 0x008fe20000000103 */
[----:B------:R-:W-:-:S03]  /*1a50*/  FFMA R0, R9, R0, R9 ;  /* 0x0000000009007223 */ /* 0x000fc60000000009 */
[----:B------:R-:W0:Y:S01]  /*1a60*/  FCHK P0, R3, R10 ;  /* 0x0000000a03007302 */ /* 0x000e220000000000 */
[----:B------:R-:W-:-:S04]  /*1a70*/  FFMA R5, R3, R0, RZ ;  /* 0x0000000003057223 */ /* 0x000fc800000000ff */
[----:B------:R-:W-:-:S04]  /*1a80*/  FFMA R2, -R10, R5, R3 ;  /* 0x000000050a027223 */ /* 0x000fc80000000103 */
[----:B------:R-:W-:Y:S01]  /*1a90*/  FFMA R0, R0, R2, R5 ;  /* 0x0000000200007223 */ /* 0x000fe20000000005 */
[----:B0-----:R-:W-:Y:S06]  /*1aa0*/  @!P0 BRA `(.L_x_71) ;  /* 0x00000000000c8947 */ /* 0x001fec0003800000 */
[----:B------:R-:W-:Y:S01]  /*1ab0*/  IMAD.MOV.U32 R0, RZ, RZ, R10 ;  /* 0x000000ffff007224 */ /* 0x000fe200078e000a */
[----:B------:R-:W-:-:S07]  /*1ac0*/  MOV R10, 0x1ae0 ;  /* 0x00001ae0000a7802 */ /* 0x000fce0000000f00 */
[----:B------:R-:W-:Y:S05]  /*1ad0*/  CALL.REL.NOINC `($__internal_1_$__cuda_sm3x_div_rn_noftz_f32_slowpath) ;  /* 0x0000000400147944 */ /* 0x000fea0003c00000 */
.L_x_71:
[----:B------:R-:W-:Y:S05]  /*1ae0*/  BSYNC.RECONVERGENT B3 ;  /* 0x0000000000037941 */ /* 0x000fea0003800200 */
.L_x_70:
[----:B------:R-:W-:-:S05]  /*1af0*/  IMAD.WIDE.U32 R24, R22, 0x4, R24 ;  /* 0x0000000416187825 */ /* 0x000fca00078e0018 */
[----:B------:R2:W-:Y:S02]  /*1b00*/  STG.E desc[UR8][R24.64], R0 ;  /* 0x0000000018007986 */ /* 0x0005e4000c101908 */
.L_x_66:
[----:B------:R-:W-:Y:S05]  /*1b10*/  BSYNC.RECONVERGENT B2 ;  /* 0x0000000000027941 */ /* 0x000fea0003800200 */
.L_x_65:
[----:B------:R-:W-:Y:S02]  /*1b20*/  ISETP.GT.U32.AND P0, PT, R22, 0x3, PT ;  /* 0x000000031600780c */ /* 0x000fe40003f04070 */
[----:B------:R-:W-:-:S11]  /*1b30*/  SHF.R.U32.HI R22, RZ, 0x1, R22 ;  /* 0x00000001ff167819 */ /* 0x000fd60000011616 */
[----:B------:R-:W-:Y:S05]  /*1b40*/  @P0 BRA `(.L_x_72) ;  /* 0xfffffff800740947 */ /* 0x000fea000383ffff */
.L_x_64:
[----:B------:R-:W-:Y:S01]  /*1b50*/  BAR.SYNC.DEFER_BLOCKING 0x0 ;  /* 0x0000000000007b1d */ /* 0x000fe20000010000 */
[----:B------:R-:W-:-:S13]  /*1b60*/  ISETP.GT.U32.AND P0, PT, R8, 0x7, PT ;  /* 0x000000070800780c */ /* 0x000fda0003f04070 */
[----:B------:R-:W-:Y:S05]  /*1b70*/  @P0 EXIT ;  /* 0x000000000000094d */ /* 0x000fea0003800000 */
[----:B------:R-:W-:-:S13]  /*1b80*/  ISETP.NE.AND P0, PT, R8, RZ, PT ;  /* 0x000000ff0800720c */ /* 0x000fda0003f05270 */
[----:B------:R-:W-:Y:S05]  /*1b90*/  @P0 BRA `(.L_x_73) ;  /* 0x00000000005c0947 */ /* 0x000fea0003800000 */
[----:B--2---:R-:W2:Y:S08]  /*1ba0*/  LDC.64 R8, c[0x0][0x388] ;  /* 0x0000e200ff087b82 */ /* 0x004eb00000000a00 */
[----:B-1----:R-:W1:Y:S08]  /*1bb0*/  LDC.64 R4, c[0x0][0x398] ;  /* 0x0000e600ff047b82 */ /* 0x002e700000000a00 */
[----:B------:R-:W3:Y:S08]  /*1bc0*/  LDC.64 R6, c[0x0][0x390] ;  /* 0x0000e400ff067b82 */ /* 0x000ef00000000a00 */
[----:B0-----:R-:W0:Y:S01]  /*1bd0*/  LDC.64 R10, c[0x0][0x3a0] ;  /* 0x0000e800ff0a7b82 */ /* 0x001e220000000a00 */
[----:B--2---:R-:W2:Y:S04]  /*1be0*/  LDG.E R0, desc[UR8][R8.64] ;  /* 0x0000000808007981 */ /* 0x004ea8000c1e1900 */
[----:B-1----:R-:W4:Y:S04]  /*1bf0*/  LDG.E R3, desc[UR8][R4.64] ;  /* 0x0000000804037981 */ /* 0x002f28000c1e1900 */
[----:B---3--:R-:W4:Y:S04]  /*1c00*/  LDG.E R6, desc[UR8][R6.64] ;  /* 0x0000000806067981 */ /* 0x008f28000c1e1900 */
[----:B0-----:R-:W4:Y:S01]  /*1c10*/  LDG.E R10, desc[UR8][R10.64+0x4] ;  /* 0x000004080a0a7981 */ /* 0x001f22000c1e1900 */
[----:B--2---:R-:W0:Y:S02]  /*1c20*/  MUFU.RCP R13, R0 ;  /* 0x00000000000d7308 */ /* 0x004e240000001000 */
[----:B0-----:R-:W-:-:S04]  /*1c30*/  FFMA R2, -R0, R13, 1 ;  /* 0x3f80000000027423 */ /* 0x001fc8000000010d */
[----:B------:R-:W-:Y:S01]  /*1c40*/  FFMA R2, R13, R2, R13 ;  /* 0x000000020d027223 */ /* 0x000fe2000000000d */
[----:B----4-:R-:W-:-:S04]  /*1c50*/  FFMA R3, -R6, R10, R3 ;  /* 0x0000000a06037223 */ /* 0x010fc80000000103 */
[----:B------:R-:W0:Y:S01]  /*1c60*/  FCHK P0, R3, R0 ;  /* 0x0000000003007302 */ /* 0x000e220000000000 */
[----:B------:R-:W-:-:S04]  /*1c70*/  FFMA R13, R3, R2, RZ ;  /* 0x00000002030d7223 */ /* 0x000fc800000000ff */
[----:B------:R-:W-:-:S04]  /*1c80*/  FFMA R12, -R0, R13, R3 ;  /* 0x0000000d000c7223 */ /* 0x000fc80000000103 */
[----:B------:R-:W-:Y:S01]  /*1c90*/  FFMA R13, R2, R12, R13 ;  /* 0x0000000c020d7223 */ /* 0x000fe2000000000d */
[----:B0-----:R-:W-:Y:S06]  /*1ca0*/  @!P0 BRA `(.L_x_74) ;  /* 0x00000000000c8947 */ /* 0x001fec0003800000 */
[----:B------:R-:W-:-:S07]  /*1cb0*/  MOV R10, 0x1cd0 ;  /* 0x00001cd0000a7802 */ /* 0x000fce0000000f00 */
[----:B------:R-:W-:Y:S05]  /*1cc0*/  CALL.REL.NOINC `($__internal_1_$__cuda_sm3x_div_rn_noftz_f32_slowpath) ;  /* 0x0000000000987944 */ /* 0x000fea0003c00000 */
[----:B------:R-:W-:-:S07]  /*1cd0*/  MOV R13, R0 ;  /* 0x00000000000d7202 */ /* 0x000fce0000000f00 */
.L_x_74:
[----:B------:R-:W0:Y:S02]  /*1ce0*/  LDC.64 R2, c[0x0][0x3a0] ;  /* 0x0000e800ff027b82 */ /* 0x000e240000000a00 */
[----:B0-----:R-:W-:Y:S01]  /*1cf0*/  STG.E desc[UR8][R2.64], R13 ;  /* 0x0000000d02007986 */ /* 0x001fe2000c101908 */
[----:B------:R-:W-:Y:S05]  /*1d00*/  EXIT ;  /* 0x000000000000794d */ /* 0x000fea0003800000 */
.L_x_73:
[----:B------:R-:W3:Y:S01]  /*1d10*/  LDCU.64 UR6, c[0x0][0x398] ;  /* 0x00007300ff0677ac */ /* 0x000ee20008000a00 */
[----:B-1----:R-:W1:Y:S01]  /*1d20*/  LDC.64 R4, c[0x0][0x3a0] ;  /* 0x0000e800ff047b82 */ /* 0x002e620000000a00 */
[C---:B------:R-:W-:Y:S01]  /*1d30*/  IMAD.SHL.U32 R6, R20.reuse, 0x4, RZ ;  /* 0x0000000414067824 */ /* 0x040fe200078e00ff */
[----:B------:R-:W4:Y:S01]  /*1d40*/  LDCU.64 UR4, c[0x0][0x3a0] ;  /* 0x00007400ff0477ac */ /* 0x000f220008000a00 */
[----:B0-2---:R-:W-:Y:S01]  /*1d50*/  SHF.R.U32.HI R0, RZ, 0x1e, R20 ;  /* 0x0000001eff007819 */ /* 0x005fe20000011614 */
[----:B------:R-:W2:Y:S01]  /*1d60*/  LDG.E R18, desc[UR8][R18.64] ;  /* 0x0000000812127981 */ /* 0x000ea2000c1e1900 */
[----:B------:R-:W-:-:S03]  /*1d70*/  IADD3 R21, PT, PT, R20, -0x1, RZ ;  /* 0xffffffff14157810 */ /* 0x000fc60007ffe0ff */
[----:B------:R-:W5:Y:S04]  /*1d80*/  LDG.E R13, desc[UR8][R12.64] ;  /* 0x000000080c0d7981 */ /* 0x000f68000c1e1900 */
[----:B------:R-:W5:Y:S01]  /*1d90*/  LDG.E R3, desc[UR8][R16.64] ;  /* 0x0000000810037981 */ /* 0x000f62000c1e1900 */
[C---:B---3--:R-:W-:Y:S02]  /*1da0*/  IADD3 R8, P0, PT, R6.reuse, UR6, RZ ;  /* 0x0000000606087c10 */ /* 0x048fe4000ff1e0ff */
[----:B----4-:R-:W-:Y:S02]  /*1db0*/  IADD3 R6, P1, PT, R6, UR4, RZ ;  /* 0x0000000406067c10 */ /* 0x010fe4000ff3e0ff */
[C---:B------:R-:W-:Y:S02]  /*1dc0*/  IADD3.X R9, PT, PT, R0.reuse, UR7, RZ, P0, !PT ;  /* 0x0000000700097c10 */ /* 0x040fe400087fe4ff */
[----:B------:R-:W-:Y:S01]  /*1dd0*/  IADD3.X R7, PT, PT, R0, UR5, RZ, P1, !PT ;  /* 0x0000000500077c10 */ /* 0x000fe20008ffe4ff */
[----:B-1----:R-:W-:-:S02]  /*1de0*/  IMAD.WIDE.U32 R4, R21, 0x4, R4 ;  /* 0x0000000415047825 */ /* 0x002fc400078e0004 */
[----:B------:R-:W5:Y:S04]  /*1df0*/  LDG.E R8, desc[UR8][R8.64] ;  /* 0x0000000808087981 */ /* 0x000f68000c1e1900 */
[----:B------:R-:W5:Y:S04]  /*1e00*/  LDG.E R0, desc[UR8][R6.64+0x4] ;  /* 0x0000040806007981 */ /* 0x000f68000c1e1900 */
[----:B------:R-:W3:Y:S01]  /*1e10*/  LDG.E R4, desc[UR8][R4.64] ;  /* 0x0000000804047981 */ /* 0x000ee2000c1e1900 */
[----:B------:R-:W-:Y:S01]  /*1e20*/  BSSY.RECONVERGENT B2, `(.L_x_75) ;  /* 0x000000e000027945 */ /* 0x000fe20003800200 */
[----:B--2---:R-:W0:Y:S02]  /*1e30*/  MUFU.RCP R11, R18 ;  /* 0x00000012000b7308 */ /* 0x004e240000001000 */
[----:B0-----:R-:W-:Y:S01]  /*1e40*/  FFMA R2, -R18, R11, 1 ;  /* 0x3f80000012027423 */ /* 0x001fe2000000010b */
[----:B-----5:R-:W-:-:S04]  /*1e50*/  FFMA R0, -R13, R0, R8 ;  /* 0x000000000d007223 */ /* 0x020fc80000000108 */
[----:B---3--:R-:W-:-:S04]  /*1e60*/  FFMA R3, -R3, R4, R0 ;  /* 0x0000000403037223 */ /* 0x008fc80000000100 */
[----:B------:R-:W0:Y:S01]  /*1e70*/  FCHK P0, R3, R18 ;  /* 0x0000001203007302 */ /* 0x000e220000000000 */
[----:B------:R-:W-:-:S04]  /*1e80*/  FFMA R2, R11, R2, R11 ;  /* 0x000000020b027223 */ /* 0x000fc8000000000b */
[----:B------:R-:W-:-:S04]  /*1e90*/  FFMA R9, R3, R2, RZ ;  /* 0x0000000203097223 */ /* 0x000fc800000000ff */
[----:B------:R-:W-:-:S04]  /*1ea0*/  FFMA R0, -R18, R9, R3 ;  /* 0x0000000912007223 */ /* 0x000fc80000000103 */
[----:B------:R-:W-:Y:S01]  /*1eb0*/  FFMA R0, R2, R0, R9 ;  /* 0x0000000002007223 */ /* 0x000fe20000000009 */
[----:B0-----:R-:W-:Y:S06]  /*1ec0*/  @!P0 BRA `(.L_x_76) ;  /* 0x00000000000c8947 */ /* 0x001fec0003800000 */
[----:B------:R-:W-:Y:S02]  /*1ed0*/  MOV R0, R18 ;  /* 0x0000001200007202 */ /* 0x000fe40000000f00 */
[----:B------:R-:W-:-:S07]  /*1ee0*/  MOV R10, 0x1f00 ;  /* 0x00001f00000a7802 */ /* 0x000fce0000000f00 */
[----:B------:R-:W-:Y:S05]  /*1ef0*/  CALL.REL.NOINC `($__internal_1_$__cuda_sm3x_div_rn_noftz_f32_slowpath) ;  /* 0x00000000000c7944 */ /* 0x000fea0003c00000 */
.L_x_76:
[----:B------:R-:W-:Y:S05]  /*1f00*/  BSYNC.RECONVERGENT B2 ;  /* 0x0000000000027941 */ /* 0x000fea0003800200 */
.L_x_75:
[----:B------:R-:W-:Y:S01]  /*1f10*/  STG.E desc[UR8][R6.64], R0 ;  /* 0x0000000006007986 */ /* 0x000fe2000c101908 */
[----:B------:R-:W-:Y:S05]  /*1f20*/  EXIT ;  /* 0x000000000000794d */ /* 0x000fea0003800000 */
        .weak           $__internal_1_$__cuda_sm3x_div_rn_noftz_f32_slowpath
        .type           $__internal_1_$__cuda_sm3x_div_rn_noftz_f32_slowpath,@function
        .size           $__internal_1_$__cuda_sm3x_div_rn_noftz_f32_slowpath,(.L_x_90 - $__internal_1_$__cuda_sm3x_div_rn_noftz_f32_slowpath)
$__internal_1_$__cuda_sm3x_div_rn_noftz_f32_slowpath:
[----:B------:R-:W-:Y:S01]  /*1f30*/  SHF.R.U32.HI R9, RZ, 0x17, R0 ;  /* 0x00000017ff097819 */ /* 0x000fe20000011600 */
[----:B------:R-:W-:Y:S01]  /*1f40*/  BSSY.RECONVERGENT B0, `(.L_x_77) ;  /* 0x0000063000007945 */ /* 0x000fe20003800200 */
[----:B------:R-:W-:Y:S02]  /*1f50*/  SHF.R.U32.HI R28, RZ, 0x17, R3 ;  /* 0x00000017ff1c7819 */ /* 0x000fe40000011603 */
[----:B------:R-:W-:Y:S02]  /*1f60*/  LOP3.LUT R9, R9, 0xff, RZ, 0xc0, !PT ;  /* 0x000000ff09097812 */ /* 0x000fe400078ec0ff */
[----:B------:R-:W-:-:S03]  /*1f70*/  LOP3.LUT R28, R28, 0xff, RZ, 0xc0, !PT ;  /* 0x000000ff1c1c7812 */ /* 0x000fc600078ec0ff */
[----:B------:R-:W-:Y:S01]  /*1f80*/  VIADD R27, R9, 0xffffffff ;  /* 0xffffffff091b7836 */ /* 0x000fe20000000000 */
[----:B------:R-:W-:-:S04]  /*1f90*/  IADD3 R29, PT, PT, R28, -0x1, RZ ;  /* 0xffffffff1c1d7810 */ /* 0x000fc80007ffe0ff */
        /* <DEDUP_REMOVED lines=22> */
[----:B------:R-:W-:Y:S01]  /*2100*/  @P0 IMAD.MOV.U32 R4, RZ, RZ, RZ ;  /* 0x000000ffff040224 */ /* 0x000fe200078e00ff */
[----:B------:R-:W-:Y:S01]  /*2110*/  @!P0 MOV R4, 0xffffffc0 ;  /* 0xffffffc000048802 */ /* 0x000fe20000000f00 */
[----:B------:R-:W-:Y:S01]  /*2120*/  @!P0 FFMA R3, R3, 1.84467440737095516160e+19, RZ ;  /* 0x5f80000003038823 */ /* 0x000fe200000000ff */
[----:B------:R-:W-:Y:S02]  /*2130*/  @!P1 FFMA R0, R0, 1.84467440737095516160e+19, RZ ;  /* 0x5f80000000009823 */ /* 0x000fe400000000ff */
[----:B------:R-:W-:-:S07]  /*2140*/  @!P1 IADD3 R4, PT, PT, R4, 0x40, RZ ;  /* 0x0000004004049810 */ /* 0x000fce0007ffe0ff */
.L_x_78:
[----:B------:R-:W-:Y:S01]  /*2150*/  LEA R29, R9, 0xc0800000, 0x17 ;  /* 0xc0800000091d7811 */ /* 0x000fe200078eb8ff */
[----:B------:R-:W-:Y:S01]  /*2160*/  BSSY.RECONVERGENT B1, `(.L_x_83) ;  /* 0x0000036000017945 */ /* 0x000fe20003800200 */
[----:B------:R-:W-:-:S03]  /*2170*/  IADD3 R28, PT, PT, R28, -0x7f, RZ ;  /* 0xffffff811c1c7810 */ /* 0x000fc60007ffe0ff */
[----:B------:R-:W-:Y:S01]  /*2180*/  IMAD.IADD R29, R0, 0x1, -R29 ;  /* 0x00000001001d7824 */ /* 0x000fe200078e0a1d */
[C---:B------:R-:W-:Y:S01]  /*2190*/  IADD3 R9, PT, PT, R28.reuse, 0x7f, -R9 ;  /* 0x0000007f1c097810 */ /* 0x040fe20007ffe809 */
[----:B------:R-:W-:Y:S02]  /*21a0*/  IMAD R0, R28, -0x800000, R3 ;  /* 0xff8000001c007824 */ /* 0x000fe400078e0203 */
        /* <DEDUP_REMOVED lines=11> */
[----:B------:R-:W-:-:S05]  /*2260*/  LOP3.LUT R29, R29, 0xff, RZ, 0xc0, !PT ;  /* 0x000000ff1d1d7812 */ /* 0x000fca00078ec0ff */
[----:B------:R-:W-:-:S05]  /*2270*/  IMAD.IADD R0, R29, 0x1, R4 ;  /* 0x000000011d007824 */ /* 0x000fca00078e0204 */
[----:B------:R-:W-:-:S04]  /*2280*/  IADD3 R29, PT, PT, R0, -0x1, RZ ;  /* 0xffffffff001d7810 */ /* 0x000fc80007ffe0ff */
        /* <DEDUP_REMOVED lines=9> */
[CCC-:B------:R-:W-:Y:S01]  /*2320*/  FFMA.RP R4, R3.reuse, R27.reuse, R28.reuse ;  /* 0x0000001b03047223 */ /* 0x1c0fe2000000801c */
[CCC-:B------:R-:W-:Y:S01]  /*2330*/  FFMA.RM R29, R3.reuse, R27.reuse, R28.reuse ;  /* 0x0000001b031d7223 */ /* 0x1c0fe2000000401c */
[----:B------:R-:W-:Y:S01]  /*2340*/  FFMA.RZ R3, R3, R27, R28 ;  /* 0x0000001b03037223 */ /* 0x000fe2000000c01c */
[C---:B------:R-:W-:Y:S02]  /*2350*/  ISETP.NE.AND P2, PT, R0.reuse, RZ, PT ;  /* 0x000000ff0000720c */ /* 0x040fe40003f45270 */
[----:B------:R-:W-:Y:S02]  /*2360*/  ISETP.NE.AND P1, PT, R0, RZ, PT ;  /* 0x000000ff0000720c */ /* 0x000fe40003f25270 */
[----:B------:R-:W-:Y:S02]  /*2370*/  LOP3.LUT R3, R3, 0x7fffff, RZ, 0xc0, !PT ;  /* 0x007fffff03037812 */ /* 0x000fe400078ec0ff */
[----:B------:R-:W-:Y:S02]  /*2380*/  FSETP.NEU.FTZ.AND P0, PT, R4, R29, PT ;  /* 0x0000001d0400720b */ /* 0x000fe40003f1d000 */
[----:B------:R-:W-:Y:S01]  /*2390*/  IADD3 R4, PT, PT, R0, 0x20, RZ ;  /* 0x0000002000047810 */ /* 0x000fe20007ffe0ff */
[----:B------:R-:W-:Y:S01]  /*23a0*/  IMAD.MOV R0, RZ, RZ, -R0 ;  /* 0x000000ffff007224 */ /* 0x000fe200078e0a00 */
[----:B------:R-:W-:-:S04]  /*23b0*/  LOP3.LUT R3, R3, 0x800000, RZ, 0xfc, !PT ;  /* 0x0080000003037812 */ /* 0x000fc800078efcff */
[----:B------:R-:W-:Y:S02]  /*23c0*/  SHF.L.U32 R4, R3, R4, RZ ;  /* 0x0000000403047219 */ /* 0x000fe400000006ff */
[----:B------:R-:W-:Y:S02]  /*23d0*/  SEL R0, R0, RZ, P2 ;  /* 0x000000ff00007207 */ /* 0x000fe40001000000 */
[----:B------:R-:W-:Y:S02]  /*23e0*/  ISETP.NE.AND P1, PT, R4, RZ, P1 ;  /* 0x000000ff0400720c */ /* 0x000fe40000f25270 */
[----:B------:R-:W-:Y:S02]  /*23f0*/  SHF.R.U32.HI R27, RZ, R0, R3 ;  /* 0x00000000ff1b7219 */ /* 0x000fe40000011603 */
[----:B------:R-:W-:Y:S02]  /*2400*/  PLOP3.LUT P0, PT, P0, P1, PT, 0xf8, 0x8f ;  /* 0x00000000008f781c */ /* 0x000fe40000703f70 */
[----:B------:R-:W-:-:S02]  /*2410*/  SHF.R.U32.HI R3, RZ, 0x1, R27 ;  /* 0x00000001ff037819 */ /* 0x000fc4000001161b */
[----:B------:R-:W-:-:S04]  /*2420*/  SEL R0, RZ, 0x1, !P0 ;  /* 0x00000001ff007807 */ /* 0x000fc80004000000 */
[----:B------:R-:W-:-:S04]  /*2430*/  LOP3.LUT R0, R0, 0x1, R3, 0xf8, !PT ;  /* 0x0000000100007812 */ /* 0x000fc800078ef803 */
[----:B------:R-:W-:-:S04]  /*2440*/  LOP3.LUT R0, R0, R27, RZ, 0xc0, !PT ;  /* 0x0000001b00007212 */ /* 0x000fc800078ec0ff */
[----:B------:R-:W-:-:S04]  /*2450*/  IADD3 R0, PT, PT, R3, R0, RZ ;  /* 0x0000000003007210 */ /* 0x000fc80007ffe0ff */
[----:B------:R-:W-:Y:S01]  /*2460*/  LOP3.LUT R9, R0, R9, RZ, 0xfc, !PT ;  /* 0x0000000900097212 */ /* 0x000fe200078efcff */
[----:B------:R-:W-:Y:S06]  /*2470*/  BRA `(.L_x_86) ;  /* 0x0000000000107947 */ /* 0x000fec0003800000 */
.L_x_85:
[----:B------:R-:W-:-:S04]  /*2480*/  LOP3.LUT R9, R9, 0x80000000, RZ, 0xc0, !PT ;  /* 0x8000000009097812 */ /* 0x000fc800078ec0ff */
[----:B------:R-:W-:Y:S01]  /*2490*/  LOP3.LUT R9, R9, 0x7f800000, RZ, 0xfc, !PT ;  /* 0x7f80000009097812 */ /* 0x000fe200078efcff */
[----:B------:R-:W-:Y:S06]  /*24a0*/  BRA `(.L_x_86) ;  /* 0x0000000000047947 */ /* 0x000fec0003800000 */
.L_x_84:
[----:B------:R-:W-:-:S07]  /*24b0*/  LEA R9, R4, R9, 0x17 ;  /* 0x0000000904097211 */ /* 0x000fce00078eb8ff */
.L_x_86:
[----:B------:R-:W-:Y:S05]  /*24c0*/  BSYNC.RECONVERGENT B1 ;  /* 0x0000000000017941 */ /* 0x000fea0003800200 */
.L_x_83:
[----:B------:R-:W-:Y:S01]  /*24d0*/  IMAD.MOV.U32 R0, RZ, RZ, R9 ;  /* 0x000000ffff007224 */ /* 0x000fe200078e0009 */
[----:B------:R-:W-:Y:S06]  /*24e0*/  BRA `(.L_x_87) ;  /* 0x0000000000207947 */ /* 0x000fec0003800000 */
.L_x_82:
[----:B------:R-:W-:-:S04]  /*24f0*/  LOP3.LUT R0, R0, 0x80000000, R3, 0x48, !PT ;  /* 0x8000000000007812 */ /* 0x000fc800078e4803 */
[----:B------:R-:W-:Y:S01]  /*2500*/  LOP3.LUT R0, R0, 0x7f800000, RZ, 0xfc, !PT ;  /* 0x7f80000000007812 */ /* 0x000fe200078efcff */
[----:B------:R-:W-:Y:S06]  /*2510*/  BRA `(.L_x_87) ;  /* 0x0000000000147947 */ /* 0x000fec0003800000 */
.L_x_81:
[----:B------:R-:W-:Y:S01]  /*2520*/  LOP3.LUT R0, R0, 0x80000000, R3, 0x48, !PT ;  /* 0x8000000000007812 */ /* 0x000fe200078e4803 */
[----:B------:R-:W-:Y:S06]  /*2530*/  BRA `(.L_x_87) ;  /* 0x00000000000c7947 */ /* 0x000fec0003800000 */
.L_x_80:
[----:B------:R-:W0:Y:S01]  /*2540*/  MUFU.RSQ R0, -QNAN ;  /* 0xffc0000000007908 */ /* 0x000e220000001400 */
[----:B------:R-:W-:Y:S05]  /*2550*/  BRA `(.L_x_87) ;  /* 0x0000000000047947 */ /* 0x000fea0003800000 */
.L_x_79:
[----:B------:R-:W-:-:S07]  /*2560*/  FADD.FTZ R0, R3, R0 ;  /* 0x0000000003007221 */ /* 0x000fce0000010000 */
.L_x_87:
[----:B------:R-:W-:Y:S05]  /*2570*/  BSYNC.RECONVERGENT B0 ;  /* 0x0000000000007941 */ /* 0x000fea0003800200 */
.L_x_77:
[----:B------:R-:W-:Y:S01]  /*2580*/  HFMA2 R29, -RZ, RZ, 0, 0 ;  /* 0x00000000ff1d7431 */ /* 0x000fe200000001ff */
[----:B------:R-:W-:-:S04]  /*2590*/  MOV R28, R10 ;  /* 0x0000000a001c7202 */ /* 0x000fc80000000f00 */
[----:B0-----:R-:W-:Y:S05]  /*25a0*/  RET.REL.NODEC R28 `(_Z2CRPfS_S_S_S_i) ;  /* 0xffffffd81c947950 */ /* 0x001fea0003c3ffff */
.L_x_88:
        /* <DEDUP_REMOVED lines=13> */
.L_x_90:


//--------------------- .nv.shared._Z3PCRPfS_S_S_S_i --------------------------
	.section	.nv.shared._Z3PCRPfS_S_S_S_i,"aw",@nobits
	.sectionflags	@""
	.align	4
.nv.shared._Z3PCRPfS_S_S_S_i:
	.zero		1152


//--------------------- .nv.shared.reserved.0     --------------------------
	.section	.nv.shared.reserved.0,"aw",@nobits
	.weak		__nv_reservedSMEM_offset_0_alias
	.size		__nv_reservedSMEM_offset_0_alias, 0, 64
	.other		__nv_reservedSMEM_offset_0_alias,@"STO_CUDA_RESERVED_SHARED STV_DEFAULT"
__nv_reservedSMEM_offset_0_alias:
	.zero		0
	.zero		64


//--------------------- .nv.shared._Z2CRPfS_S_S_S_i --------------------------
	.section	.nv.shared._Z2CRPfS_S_S_S_i,"aw",@nobits
	.sectionflags	@""
	.align	4
.nv.shared._Z2CRPfS_S_S_S_i:
	.zero		1152


//--------------------- .nv.constant0._Z3PCRPfS_S_S_S_i --------------------------
	.section	.nv.constant0._Z3PCRPfS_S_S_S_i,"a",@progbits
	.sectionflags	@""
	.align	4
.nv.constant0._Z3PCRPfS_S_S_S_i:
	.zero		940


//--------------------- .nv.constant0._Z2CRPfS_S_S_S_i --------------------------
	.section	.nv.constant0._Z2CRPfS_S_S_S_i,"a",@progbits
	.sectionflags	@""
	.align	4
.nv.constant0._Z2CRPfS_S_S_S_i:
	.zero		940


//--------------------- SYMBOLS --------------------------

	.type		.nv.reservedSmem.offset0,@object
	.size		.nv.reservedSmem.offset0,0x4
	.type		.nv.reservedSmem.cap,@object
	.size		.nv.reservedSmem.cap,0x4
